	.target	sm_103a

	.elftype	@"ET_EXEC"


//--------------------- .note.nv.tkinfo           --------------------------
	.section	.note.nv.tkinfo,"",@"SHT_NOTE"
	.sectionflags	@"SHF_NOTE_NV_TKINFO"
	.tkinfo
        /*0018*/ 	.word	0x00000002
        /*0030*/ 	.string	""
        /*0030*/ 	.string	"ptxas"
        /*0030*/ 	.string	"Cuda compilation tools, release 13.0, V13.0.88"
        /*0030*/ 	.string	"Build cuda_13.0.r13.0/compiler.36424714_0"
        /*0030*/ 	.string	"-arch sm_103a -m 64 "



//--------------------- .note.nv.cuinfo           --------------------------
	.section	.note.nv.cuinfo,"",@"SHT_NOTE"
	.sectionflags	@"SHF_NOTE_NV_CUINFO"
        /*0018*/ 	.short	0x0002
        /*001a*/ 	.short	0x0067
        /*001c*/ 	.short	0x0082
	.zero		2


//--------------------- .nv.info                  --------------------------
	.section	.nv.info,"",@"SHT_CUDA_INFO"
	.align	4


	//----- nvinfo : EIATTR_REGCOUNT
	.align		4
        /*0000*/ 	.byte	0x04, 0x2f
        /*0002*/ 	.short	(.L_12 - .L_11)
	.align		4
.L_11:
        /*0004*/ 	.word	index@(_ZN7cutlass13device_kernelIN5flash11enable_sm90INS1_16FlashAttnFwdSm90INS1_25CollectiveMainloopFwdSm90ILi2EN4cute5tupleIJNS5_1CILi1EEES8_S8_EEENS6_IJNS7_ILi192EEENS7_ILi128EEENS7_ILi64EEEEEELi64ENS_10bfloat16_tEfNS_4arch4Sm90ELb1ELb0ELb1ELb1ELb0ELb1ELb0ELb1ELb1ELb1ELb0ELb0EEENS1_21CollectiveEpilogueFwdINS6_IJSA_SC_SB_EEES9_SE_SG_Li384ELb1ELb1ELb0ELb0EEENS1_36VarlenDynamicPersistentTileSchedulerILi192ELi128ELi384ELi128ELb0ELb1ELb1ELb1ELb1ELb1EEEEEEEEEvNT_6ParamsE)
        /*0008*/ 	.word	0x00000004


	//----- nvinfo : EIATTR_FRAME_SIZE
	.align		4
.L_12:
        /*000c*/ 	.byte	0x04, 0x11
        /*000e*/ 	.short	(.L_14 - .L_13)
	.align		4
.L_13:
        /*0010*/ 	.word	index@(_ZN7cutlass13device_kernelIN5flash11enable_sm90INS1_16FlashAttnFwdSm90INS1_25CollectiveMainloopFwdSm90ILi2EN4cute5tupleIJNS5_1CILi1EEES8_S8_EEENS6_IJNS7_ILi192EEENS7_ILi128EEENS7_ILi64EEEEEELi64ENS_10bfloat16_tEfNS_4arch4Sm90ELb1ELb0ELb1ELb1ELb0ELb1ELb0ELb1ELb1ELb1ELb0ELb0EEENS1_21CollectiveEpilogueFwdINS6_IJSA_SC_SB_EEES9_SE_SG_Li384ELb1ELb1ELb0ELb0EEENS1_36VarlenDynamicPersistentTileSchedulerILi192ELi128ELi384ELi128ELb0ELb1ELb1ELb1ELb1ELb1EEEEEEEEEvNT_6ParamsE)
        /*0014*/ 	.word	0x00000000


	//----- nvinfo : EIATTR_REGCOUNT
	.align		4
.L_14:
        /*0018*/ 	.byte	0x04, 0x2f
        /*001a*/ 	.short	(.L_16 - .L_15)
	.align		4
.L_15:
        /*001c*/ 	.word	index@(_ZN7cutlass13device_kernelIN5flash11enable_sm90INS1_16FlashAttnFwdSm90INS1_25CollectiveMainloopFwdSm90ILi2EN4cute5tupleIJNS5_1CILi1EEES8_S8_EEENS6_IJNS7_ILi192EEENS7_ILi128EEENS7_ILi64EEEEEELi64ENS_10bfloat16_tEfNS_4arch4Sm90ELb1ELb0ELb1ELb1ELb0ELb0ELb0ELb1ELb1ELb1ELb0ELb0EEENS1_21CollectiveEpilogueFwdINS6_IJSA_SC_SB_EEES9_SE_SG_Li384ELb1ELb1ELb0ELb0EEENS1_36VarlenDynamicPersistentTileSchedulerILi192ELi128ELi384ELi128ELb0ELb1ELb1ELb1ELb1ELb1EEEEEEEEEvNT_6ParamsE)
        /*0020*/ 	.word	0x00000004


	//----- nvinfo : EIATTR_FRAME_SIZE
	.align		4
.L_16:
        /*0024*/ 	.byte	0x04, 0x11
        /*0026*/ 	.short	(.L_18 - .L_17)
	.align		4
.L_17:
        /*0028*/ 	.word	index@(_ZN7cutlass13device_kernelIN5flash11enable_sm90INS1_16FlashAttnFwdSm90INS1_25CollectiveMainloopFwdSm90ILi2EN4cute5tupleIJNS5_1CILi1EEES8_S8_EEENS6_IJNS7_ILi192EEENS7_ILi128EEENS7_ILi64EEEEEELi64ENS_10bfloat16_tEfNS_4arch4Sm90ELb1ELb0ELb1ELb1ELb0ELb0ELb0ELb1ELb1ELb1ELb0ELb0EEENS1_21CollectiveEpilogueFwdINS6_IJSA_SC_SB_EEES9_SE_SG_Li384ELb1ELb1ELb0ELb0EEENS1_36VarlenDynamicPersistentTileSchedulerILi192ELi128ELi384ELi128ELb0ELb1ELb1ELb1ELb1ELb1EEEEEEEEEvNT_6ParamsE)
        /*002c*/ 	.word	0x00000000


	//----- nvinfo : EIATTR_REGCOUNT
	.align		4
.L_18:
        /*0030*/ 	.byte	0x04, 0x2f
        /*0032*/ 	.short	(.L_20 - .L_19)
	.align		4
.L_19:
        /*0034*/ 	.word	index@(_ZN7cutlass13device_kernelIN5flash11enable_sm90INS1_16FlashAttnFwdSm90INS1_25CollectiveMainloopFwdSm90ILi2EN4cute5tupleIJNS5_1CILi1EEES8_S8_EEENS6_IJNS7_ILi192EEENS7_ILi128EEENS7_ILi64EEEEEELi64ENS_10bfloat16_tEfNS_4arch4Sm90ELb1ELb0ELb1ELb0ELb0ELb0ELb0ELb1ELb1ELb1ELb0ELb0EEENS1_21CollectiveEpilogueFwdINS6_IJSA_SC_SB_EEES9_SE_SG_Li384ELb0ELb1ELb0ELb0EEENS1_30DynamicPersistentTileSchedulerILi384ELi128ELb0ELb1ELb1EEEEEEEEEvNT_6ParamsE)
        /*0038*/ 	.word	0x00000004


	//----- nvinfo : EIATTR_FRAME_SIZE
	.align		4
.L_20:
        /*003c*/ 	.byte	0x04, 0x11
        /*003e*/ 	.short	(.L_22 - .L_21)
	.align		4
.L_21:
        /*0040*/ 	.word	index@(_ZN7cutlass13device_kernelIN5flash11enable_sm90INS1_16FlashAttnFwdSm90INS1_25CollectiveMainloopFwdSm90ILi2EN4cute5tupleIJNS5_1CILi1EEES8_S8_EEENS6_IJNS7_ILi192EEENS7_ILi128EEENS7_ILi64EEEEEELi64ENS_10bfloat16_tEfNS_4arch4Sm90ELb1ELb0ELb1ELb0ELb0ELb0ELb0ELb1ELb1ELb1ELb0ELb0EEENS1_21CollectiveEpilogueFwdINS6_IJSA_SC_SB_EEES9_SE_SG_Li384ELb0ELb1ELb0ELb0EEENS1_30DynamicPersistentTileSchedulerILi384ELi128ELb0ELb1ELb1EEEEEEEEEvNT_6ParamsE)
        /*0044*/ 	.word	0x00000000


	//----- nvinfo : EIATTR_REGCOUNT
	.align		4
.L_22:
        /*0048*/ 	.byte	0x04, 0x2f
        /*004a*/ 	.short	(.L_24 - .L_23)
	.align		4
.L_23:
        /*004c*/ 	.word	index@(_ZN7cutlass13device_kernelIN5flash11enable_sm90INS1_16FlashAttnFwdSm90INS1_25CollectiveMainloopFwdSm90ILi2EN4cute5tupleIJNS5_1CILi1EEES8_S8_EEENS6_IJNS7_ILi192EEENS7_ILi128EEENS7_ILi64EEEEEELi64ENS_10bfloat16_tEfNS_4arch4Sm90ELb0ELb1ELb1ELb1ELb0ELb1ELb0ELb1ELb1ELb1ELb0ELb0EEENS1_21CollectiveEpilogueFwdINS6_IJSA_SC_SB_EEES9_SE_SG_Li384ELb1ELb1ELb0ELb0EEENS1_36VarlenDynamicPersistentTileSchedulerILi192ELi128ELi384ELi128ELb0ELb1ELb1ELb1ELb0ELb1EEEEEEEEEvNT_6ParamsE)
        /*0050*/ 	.word	0x00000004


	//----- nvinfo : EIATTR_FRAME_SIZE
	.align		4
.L_24:
        /*0054*/ 	.byte	0x04, 0x11
        /*0056*/ 	.short	(.L_26 - .L_25)
	.align		4
.L_25:
        /*0058*/ 	.word	index@(_ZN7cutlass13device_kernelIN5flash11enable_sm90INS1_16FlashAttnFwdSm90INS1_25CollectiveMainloopFwdSm90ILi2EN4cute5tupleIJNS5_1CILi1EEES8_S8_EEENS6_IJNS7_ILi192EEENS7_ILi128EEENS7_ILi64EEEEEELi64ENS_10bfloat16_tEfNS_4arch4Sm90ELb0ELb1ELb1ELb1ELb0ELb1ELb0ELb1ELb1ELb1ELb0ELb0EEENS1_21CollectiveEpilogueFwdINS6_IJSA_SC_SB_EEES9_SE_SG_Li384ELb1ELb1ELb0ELb0EEENS1_36VarlenDynamicPersistentTileSchedulerILi192ELi128ELi384ELi128ELb0ELb1ELb1ELb1ELb0ELb1EEEEEEEEEvNT_6ParamsE)
        /*005c*/ 	.word	0x00000000


	//----- nvinfo : EIATTR_REGCOUNT
	.align		4
.L_26:
        /*0060*/ 	.byte	0x04, 0x2f
        /*0062*/ 	.short	(.L_28 - .L_27)
	.align		4
.L_27:
        /*0064*/ 	.word	index@(_ZN7cutlass13device_kernelIN5flash11enable_sm90INS1_16FlashAttnFwdSm90INS1_25CollectiveMainloopFwdSm90ILi2EN4cute5tupleIJNS5_1CILi1EEES8_S8_EEENS6_IJNS7_ILi192EEENS7_ILi128EEENS7_ILi64EEEEEELi64ENS_10bfloat16_tEfNS_4arch4Sm90ELb0ELb1ELb1ELb1ELb0ELb0ELb0ELb1ELb1ELb1ELb0ELb0EEENS1_21CollectiveEpilogueFwdINS6_IJSA_SC_SB_EEES9_SE_SG_Li384ELb1ELb1ELb0ELb0EEENS1_36VarlenDynamicPersistentTileSchedulerILi192ELi128ELi384ELi128ELb0ELb1ELb1ELb1ELb0ELb1EEEEEEEEEvNT_6ParamsE)
        /*0068*/ 	.word	0x00000004


	//----- nvinfo : EIATTR_FRAME_SIZE
	.align		4
.L_28:
        /*006c*/ 	.byte	0x04, 0x11
        /*006e*/ 	.short	(.L_30 - .L_29)
	.align		4
.L_29:
        /*0070*/ 	.word	index@(_ZN7cutlass13device_kernelIN5flash11enable_sm90INS1_16FlashAttnFwdSm90INS1_25CollectiveMainloopFwdSm90ILi2EN4cute5tupleIJNS5_1CILi1EEES8_S8_EEENS6_IJNS7_ILi192EEENS7_ILi128EEENS7_ILi64EEEEEELi64ENS_10bfloat16_tEfNS_4arch4Sm90ELb0ELb1ELb1ELb1ELb0ELb0ELb0ELb1ELb1ELb1ELb0ELb0EEENS1_21CollectiveEpilogueFwdINS6_IJSA_SC_SB_EEES9_SE_SG_Li384ELb1ELb1ELb0ELb0EEENS1_36VarlenDynamicPersistentTileSchedulerILi192ELi128ELi384ELi128ELb0ELb1ELb1ELb1ELb0ELb1EEEEEEEEEvNT_6ParamsE)
        /*0074*/ 	.word	0x00000000


	//----- nvinfo : EIATTR_REGCOUNT
	.align		4
.L_30:
        /*0078*/ 	.byte	0x04, 0x2f
        /*007a*/ 	.short	(.L_32 - .L_31)
	.align		4
.L_31:
        /*007c*/ 	.word	index@(_ZN7cutlass13device_kernelIN5flash11enable_sm90INS1_16FlashAttnFwdSm90INS1_25CollectiveMainloopFwdSm90ILi2EN4cute5tupleIJNS5_1CILi1EEES8_S8_EEENS6_IJNS7_ILi192EEENS7_ILi128EEENS7_ILi64EEEEEELi64ENS_10bfloat16_tEfNS_4arch4Sm90ELb0ELb1ELb1ELb0ELb0ELb0ELb0ELb1ELb1ELb1ELb0ELb0EEENS1_21CollectiveEpilogueFwdINS6_IJSA_SC_SB_EEES9_SE_SG_Li384ELb0ELb1ELb0ELb0EEENS1_30DynamicPersistentTileSchedulerILi384ELi128ELb0ELb1ELb1EEEEEEEEEvNT_6ParamsE)
        /*0080*/ 	.word	0x00000004


	//----- nvinfo : EIATTR_FRAME_SIZE
	.align		4
.L_32:
        /*0084*/ 	.byte	0x04, 0x11
        /*0086*/ 	.short	(.L_34 - .L_33)
	.align		4
.L_33:
        /*0088*/ 	.word	index@(_ZN7cutlass13device_kernelIN5flash11enable_sm90INS1_16FlashAttnFwdSm90INS1_25CollectiveMainloopFwdSm90ILi2EN4cute5tupleIJNS5_1CILi1EEES8_S8_EEENS6_IJNS7_ILi192EEENS7_ILi128EEENS7_ILi64EEEEEELi64ENS_10bfloat16_tEfNS_4arch4Sm90ELb0ELb1ELb1ELb0ELb0ELb0ELb0ELb1ELb1ELb1ELb0ELb0EEENS1_21CollectiveEpilogueFwdINS6_IJSA_SC_SB_EEES9_SE_SG_Li384ELb0ELb1ELb0ELb0EEENS1_30DynamicPersistentTileSchedulerILi384ELi128ELb0ELb1ELb1EEEEEEEEEvNT_6ParamsE)
        /*008c*/ 	.word	0x00000000


	//----- nvinfo : EIATTR_REGCOUNT
	.align		4
.L_34:
        /*0090*/ 	.byte	0x04, 0x2f
        /*0092*/ 	.short	(.L_36 - .L_35)
	.align		4
.L_35:
        /*0094*/ 	.word	index@(_ZN7cutlass13device_kernelIN5flash11enable_sm90INS1_16FlashAttnFwdSm90INS1_25CollectiveMainloopFwdSm90ILi2EN4cute5tupleIJNS5_1CILi1EEES8_S8_EEENS6_IJNS7_ILi192EEESA_NS7_ILi64EEEEEELi64ENS_10bfloat16_tEfNS_4arch4Sm90ELb0ELb0ELb1ELb1ELb0ELb1ELb0ELb0ELb1ELb1ELb0ELb0EEENS1_21CollectiveEpilogueFwdINS6_IJSA_SB_SA_EEES9_SD_SF_Li384ELb1ELb1ELb0ELb0EEENS1_36VarlenDynamicPersistentTileSchedulerILi192ELi192ELi384ELi128ELb0ELb1ELb1ELb0ELb1ELb1EEEEEEEEEvNT_6ParamsE)
        /*0098*/ 	.word	0x00000004


	//----- nvinfo : EIATTR_FRAME_SIZE
	.align		4
.L_36:
        /*009c*/ 	.byte	0x04, 0x11
        /*009e*/ 	.short	(.L_38 - .L_37)
	.align		4
.L_37:
        /*00a0*/ 	.word	index@(_ZN7cutlass13device_kernelIN5flash11enable_sm90INS1_16FlashAttnFwdSm90INS1_25CollectiveMainloopFwdSm90ILi2EN4cute5tupleIJNS5_1CILi1EEES8_S8_EEENS6_IJNS7_ILi192EEESA_NS7_ILi64EEEEEELi64ENS_10bfloat16_tEfNS_4arch4Sm90ELb0ELb0ELb1ELb1ELb0ELb1ELb0ELb0ELb1ELb1ELb0ELb0EEENS1_21CollectiveEpilogueFwdINS6_IJSA_SB_SA_EEES9_SD_SF_Li384ELb1ELb1ELb0ELb0EEENS1_36VarlenDynamicPersistentTileSchedulerILi192ELi192ELi384ELi128ELb0ELb1ELb1ELb0ELb1ELb1EEEEEEEEEvNT_6ParamsE)
        /*00a4*/ 	.word	0x00000000


	//----- nvinfo : EIATTR_REGCOUNT
	.align		4
.L_38:
        /*00a8*/ 	.byte	0x04, 0x2f
        /*00aa*/ 	.short	(.L_40 - .L_39)
	.align		4
.L_39:
        /*00ac*/ 	.word	index@(_ZN7cutlass13device_kernelIN5flash11enable_sm90INS1_16FlashAttnFwdSm90INS1_25CollectiveMainloopFwdSm90ILi2EN4cute5tupleIJNS5_1CILi1EEES8_S8_EEENS6_IJNS7_ILi192EEESA_NS7_ILi64EEEEEELi64ENS_10bfloat16_tEfNS_4arch4Sm90ELb0ELb0ELb1ELb1ELb0ELb0ELb0ELb0ELb1ELb1ELb0ELb0EEENS1_21CollectiveEpilogueFwdINS6_IJSA_SB_SA_EEES9_SD_SF_Li384ELb1ELb1ELb0ELb0EEENS1_36VarlenDynamicPersistentTileSchedulerILi192ELi192ELi384ELi128ELb0ELb1ELb1ELb0ELb1ELb1EEEEEEEEEvNT_6ParamsE)
        /*00b0*/ 	.word	0x00000004


	//----- nvinfo : EIATTR_FRAME_SIZE
	.align		4
.L_40:
        /*00b4*/ 	.byte	0x04, 0x11
        /*00b6*/ 	.short	(.L_42 - .L_41)
	.align		4
.L_41:
        /*00b8*/ 	.word	index@(_ZN7cutlass13device_kernelIN5flash11enable_sm90INS1_16FlashAttnFwdSm90INS1_25CollectiveMainloopFwdSm90ILi2EN4cute5tupleIJNS5_1CILi1EEES8_S8_EEENS6_IJNS7_ILi192EEESA_NS7_ILi64EEEEEELi64ENS_10bfloat16_tEfNS_4arch4Sm90ELb0ELb0ELb1ELb1ELb0ELb0ELb0ELb0ELb1ELb1ELb0ELb0EEENS1_21CollectiveEpilogueFwdINS6_IJSA_SB_SA_EEES9_SD_SF_Li384ELb1ELb1ELb0ELb0EEENS1_36VarlenDynamicPersistentTileSchedulerILi192ELi192ELi384ELi128ELb0ELb1ELb1ELb0ELb1ELb1EEEEEEEEEvNT_6ParamsE)
        /*00bc*/ 	.word	0x00000000


	//----- nvinfo : EIATTR_REGCOUNT
	.align		4
.L_42:
        /*00c0*/ 	.byte	0x04, 0x2f
        /*00c2*/ 	.short	(.L_44 - .L_43)
	.align		4
.L_43:
        /*00c4*/ 	.word	index@(_ZN7cutlass13device_kernelIN5flash11enable_sm90INS1_16FlashAttnFwdSm90INS1_25CollectiveMainloopFwdSm90ILi2EN4cute5tupleIJNS5_1CILi1EEES8_S8_EEENS6_IJNS7_ILi192EEESA_NS7_ILi64EEEEEELi64ENS_10bfloat16_tEfNS_4arch4Sm90ELb0ELb0ELb1ELb0ELb0ELb0ELb0ELb0ELb1ELb1ELb0ELb0EEENS1_21CollectiveEpilogueFwdINS6_IJSA_SB_SA_EEES9_SD_SF_Li384ELb0ELb1ELb0ELb0EEENS1_29StaticPersistentTileSchedulerILb0EEEEEEEEEvNT_6ParamsE)
        /*00c8*/ 	.word	0x00000004


	//----- nvinfo : EIATTR_FRAME_SIZE
	.align		4
.L_44:
        /*00cc*/ 	.byte	0x04, 0x11
        /*00ce*/ 	.short	(.L_46 - .L_45)
	.align		4
.L_45:
        /*00d0*/ 	.word	index@(_ZN7cutlass13device_kernelIN5flash11enable_sm90INS1_16FlashAttnFwdSm90INS1_25CollectiveMainloopFwdSm90ILi2EN4cute5tupleIJNS5_1CILi1EEES8_S8_EEENS6_IJNS7_ILi192EEESA_NS7_ILi64EEEEEELi64ENS_10bfloat16_tEfNS_4arch4Sm90ELb0ELb0ELb1ELb0ELb0ELb0ELb0ELb0ELb1ELb1ELb0ELb0EEENS1_21CollectiveEpilogueFwdINS6_IJSA_SB_SA_EEES9_SD_SF_Li384ELb0ELb1ELb0ELb0EEENS1_29StaticPersistentTileSchedulerILb0EEEEEEEEEvNT_6ParamsE)
        /*00d4*/ 	.word	0x00000000


	//----- nvinfo : EIATTR_MIN_STACK_SIZE
	.align		4
.L_46:
        /*00d8*/ 	.byte	0x04, 0x12
        /*00da*/ 	.short	(.L_48 - .L_47)
	.align		4
.L_47:
        /*00dc*/ 	.word	index@(_ZN7cutlass13device_kernelIN5flash11enable_sm90INS1_16FlashAttnFwdSm90INS1_25CollectiveMainloopFwdSm90ILi2EN4cute5tupleIJNS5_1CILi1EEES8_S8_EEENS6_IJNS7_ILi192EEESA_NS7_ILi64EEEEEELi64ENS_10bfloat16_tEfNS_4arch4Sm90ELb0ELb0ELb1ELb0ELb0ELb0ELb0ELb0ELb1ELb1ELb0ELb0EEENS1_21CollectiveEpilogueFwdINS6_IJSA_SB_SA_EEES9_SD_SF_Li384ELb0ELb1ELb0ELb0EEENS1_29StaticPersistentTileSchedulerILb0EEEEEEEEEvNT_6ParamsE)
        /*00e0*/ 	.word	0x00000000


	//----- nvinfo : EIATTR_MIN_STACK_SIZE
	.align		4
.L_48:
        /*00e4*/ 	.byte	0x04, 0x12
        /*00e6*/ 	.short	(.L_50 - .L_49)
	.align		4
.L_49:
        /*00e8*/ 	.word	index@(_ZN7cutlass13device_kernelIN5flash11enable_sm90INS1_16FlashAttnFwdSm90INS1_25CollectiveMainloopFwdSm90ILi2EN4cute5tupleIJNS5_1CILi1EEES8_S8_EEENS6_IJNS7_ILi192EEESA_NS7_ILi64EEEEEELi64ENS_10bfloat16_tEfNS_4arch4Sm90ELb0ELb0ELb1ELb1ELb0ELb0ELb0ELb0ELb1ELb1ELb0ELb0EEENS1_21CollectiveEpilogueFwdINS6_IJSA_SB_SA_EEES9_SD_SF_Li384ELb1ELb1ELb0ELb0EEENS1_36VarlenDynamicPersistentTileSchedulerILi192ELi192ELi384ELi128ELb0ELb1ELb1ELb0ELb1ELb1EEEEEEEEEvNT_6ParamsE)
        /*00ec*/ 	.word	0x00000000


	//----- nvinfo : EIATTR_MIN_STACK_SIZE
	.align		4
.L_50:
        /*00f0*/ 	.byte	0x04, 0x12
        /*00f2*/ 	.short	(.L_52 - .L_51)
	.align		4
.L_51:
        /*00f4*/ 	.word	index@(_ZN7cutlass13device_kernelIN5flash11enable_sm90INS1_16FlashAttnFwdSm90INS1_25CollectiveMainloopFwdSm90ILi2EN4cute5tupleIJNS5_1CILi1EEES8_S8_EEENS6_IJNS7_ILi192EEESA_NS7_ILi64EEEEEELi64ENS_10bfloat16_tEfNS_4arch4Sm90ELb0ELb0ELb1ELb1ELb0ELb1ELb0ELb0ELb1ELb1ELb0ELb0EEENS1_21CollectiveEpilogueFwdINS6_IJSA_SB_SA_EEES9_SD_SF_Li384ELb1ELb1ELb0ELb0EEENS1_36VarlenDynamicPersistentTileSchedulerILi192ELi192ELi384ELi128ELb0ELb1ELb1ELb0ELb1ELb1EEEEEEEEEvNT_6ParamsE)
        /*00f8*/ 	.word	0x00000000


	//----- nvinfo : EIATTR_MIN_STACK_SIZE
	.align		4
.L_52:
        /*00fc*/ 	.byte	0x04, 0x12
        /*00fe*/ 	.short	(.L_54 - .L_53)
	.align		4
.L_53:
        /*0100*/ 	.word	index@(_ZN7cutlass13device_kernelIN5flash11enable_sm90INS1_16FlashAttnFwdSm90INS1_25CollectiveMainloopFwdSm90ILi2EN4cute5tupleIJNS5_1CILi1EEES8_S8_EEENS6_IJNS7_ILi192EEENS7_ILi128EEENS7_ILi64EEEEEELi64ENS_10bfloat16_tEfNS_4arch4Sm90ELb0ELb1ELb1ELb0ELb0ELb0ELb0ELb1ELb1ELb1ELb0ELb0EEENS1_21CollectiveEpilogueFwdINS6_IJSA_SC_SB_EEES9_SE_SG_Li384ELb0ELb1ELb0ELb0EEENS1_30DynamicPersistentTileSchedulerILi384ELi128ELb0ELb1ELb1EEEEEEEEEvNT_6ParamsE)
        /*0104*/ 	.word	0x00000000


	//----- nvinfo : EIATTR_MIN_STACK_SIZE
	.align		4
.L_54:
        /*0108*/ 	.byte	0x04, 0x12
        /*010a*/ 	.short	(.L_56 - .L_55)
	.align		4
.L_55:
        /*010c*/ 	.word	index@(_ZN7cutlass13device_kernelIN5flash11enable_sm90INS1_16FlashAttnFwdSm90INS1_25CollectiveMainloopFwdSm90ILi2EN4cute5tupleIJNS5_1CILi1EEES8_S8_EEENS6_IJNS7_ILi192EEENS7_ILi128EEENS7_ILi64EEEEEELi64ENS_10bfloat16_tEfNS_4arch4Sm90ELb0ELb1ELb1ELb1ELb0ELb0ELb0ELb1ELb1ELb1ELb0ELb0EEENS1_21CollectiveEpilogueFwdINS6_IJSA_SC_SB_EEES9_SE_SG_Li384ELb1ELb1ELb0ELb0EEENS1_36VarlenDynamicPersistentTileSchedulerILi192ELi128ELi384ELi128ELb0ELb1ELb1ELb1ELb0ELb1EEEEEEEEEvNT_6ParamsE)
        /*0110*/ 	.word	0x00000000


	//----- nvinfo : EIATTR_MIN_STACK_SIZE
	.align		4
.L_56:
        /*0114*/ 	.byte	0x04, 0x12
        /*0116*/ 	.short	(.L_58 - .L_57)
	.align		4
.L_57:
        /*0118*/ 	.word	index@(_ZN7cutlass13device_kernelIN5flash11enable_sm90INS1_16FlashAttnFwdSm90INS1_25CollectiveMainloopFwdSm90ILi2EN4cute5tupleIJNS5_1CILi1EEES8_S8_EEENS6_IJNS7_ILi192EEENS7_ILi128EEENS7_ILi64EEEEEELi64ENS_10bfloat16_tEfNS_4arch4Sm90ELb0ELb1ELb1ELb1ELb0ELb1ELb0ELb1ELb1ELb1ELb0ELb0EEENS1_21CollectiveEpilogueFwdINS6_IJSA_SC_SB_EEES9_SE_SG_Li384ELb1ELb1ELb0ELb0EEENS1_36VarlenDynamicPersistentTileSchedulerILi192ELi128ELi384ELi128ELb0ELb1ELb1ELb1ELb0ELb1EEEEEEEEEvNT_6ParamsE)
        /*011c*/ 	.word	0x00000000


	//----- nvinfo : EIATTR_MIN_STACK_SIZE
	.align		4
.L_58:
        /*0120*/ 	.byte	0x04, 0x12
        /*0122*/ 	.short	(.L_60 - .L_59)
	.align		4
.L_59:
        /*0124*/ 	.word	index@(_ZN7cutlass13device_kernelIN5flash11enable_sm90INS1_16FlashAttnFwdSm90INS1_25CollectiveMainloopFwdSm90ILi2EN4cute5tupleIJNS5_1CILi1EEES8_S8_EEENS6_IJNS7_ILi192EEENS7_ILi128EEENS7_ILi64EEEEEELi64ENS_10bfloat16_tEfNS_4arch4Sm90ELb1ELb0ELb1ELb0ELb0ELb0ELb0ELb1ELb1ELb1ELb0ELb0EEENS1_21CollectiveEpilogueFwdINS6_IJSA_SC_SB_EEES9_SE_SG_Li384ELb0ELb1ELb0ELb0EEENS1_30DynamicPersistentTileSchedulerILi384ELi128ELb0ELb1ELb1EEEEEEEEEvNT_6ParamsE)
        /*0128*/ 	.word	0x00000000


	//----- nvinfo : EIATTR_MIN_STACK_SIZE
	.align		4
.L_60:
        /*012c*/ 	.byte	0x04, 0x12
        /*012e*/ 	.short	(.L_62 - .L_61)
	.align		4
.L_61:
        /*0130*/ 	.word	index@(_ZN7cutlass13device_kernelIN5flash11enable_sm90INS1_16FlashAttnFwdSm90INS1_25CollectiveMainloopFwdSm90ILi2EN4cute5tupleIJNS5_1CILi1EEES8_S8_EEENS6_IJNS7_ILi192EEENS7_ILi128EEENS7_ILi64EEEEEELi64ENS_10bfloat16_tEfNS_4arch4Sm90ELb1ELb0ELb1ELb1ELb0ELb0ELb0ELb1ELb1ELb1ELb0ELb0EEENS1_21CollectiveEpilogueFwdINS6_IJSA_SC_SB_EEES9_SE_SG_Li384ELb1ELb1ELb0ELb0EEENS1_36VarlenDynamicPersistentTileSchedulerILi192ELi128ELi384ELi128ELb0ELb1ELb1ELb1ELb1ELb1EEEEEEEEEvNT_6ParamsE)
        /*0134*/ 	.word	0x00000000


	//----- nvinfo : EIATTR_MIN_STACK_SIZE
	.align		4
.L_62:
        /*0138*/ 	.byte	0x04, 0x12
        /*013a*/ 	.short	(.L_64 - .L_63)
	.align		4
.L_63:
        /*013c*/ 	.word	index@(_ZN7cutlass13device_kernelIN5flash11enable_sm90INS1_16FlashAttnFwdSm90INS1_25CollectiveMainloopFwdSm90ILi2EN4cute5tupleIJNS5_1CILi1EEES8_S8_EEENS6_IJNS7_ILi192EEENS7_ILi128EEENS7_ILi64EEEEEELi64ENS_10bfloat16_tEfNS_4arch4Sm90ELb1ELb0ELb1ELb1ELb0ELb1ELb0ELb1ELb1ELb1ELb0ELb0EEENS1_21CollectiveEpilogueFwdINS6_IJSA_SC_SB_EEES9_SE_SG_Li384ELb1ELb1ELb0ELb0EEENS1_36VarlenDynamicPersistentTileSchedulerILi192ELi128ELi384ELi128ELb0ELb1ELb1ELb1ELb1ELb1EEEEEEEEEvNT_6ParamsE)
        /*0140*/ 	.word	0x00000000
.L_64:


//--------------------- .nv.compat                --------------------------
	.section	.nv.compat,"",@"SHT_CUDA_COMPAT_INFO"
	.align	4
        /*0000*/ 	.byte	0x02, 0x09, 0x01, 0x00, 0x02, 0x02, 0x01, 0x00, 0x02, 0x05, 0x05, 0x00, 0x03, 0x07, 0x01, 0x01
        /*0010*/ 	.byte	0x02, 0x03, 0x00, 0x00, 0x02, 0x06, 0x01, 0x00, 0x04, 0x0b, 0x08, 0x00, 0x00, 0x00, 0x00, 0x00
        /*0020*/ 	.byte	0x00, 0x00, 0x00, 0x00


//--------------------- .nv.info._ZN7cutlass13device_kernelIN5flash11enable_sm90INS1_16FlashAttnFwdSm90INS1_25CollectiveMainloopFwdSm90ILi2EN4cute5tupleIJNS5_1CILi1EEES8_S8_EEENS6_IJNS7_ILi192EEESA_NS7_ILi64EEEEEELi64ENS_10bfloat16_tEfNS_4arch4Sm90ELb0ELb0ELb1ELb0ELb0ELb0ELb0ELb0ELb1ELb1ELb0ELb0EEENS1_21CollectiveEpilogueFwdINS6_IJSA_SB_SA_EEES9_SD_SF_Li384ELb0ELb1ELb0ELb0EEENS1_29StaticPersistentTileSchedulerILb0EEEEEEEEEvNT_6ParamsE --------------------------
	.section	.nv.info._ZN7cutlass13device_kernelIN5flash11enable_sm90INS1_16FlashAttnFwdSm90INS1_25CollectiveMainloopFwdSm90ILi2EN4cute5tupleIJNS5_1CILi1EEES8_S8_EEENS6_IJNS7_ILi192EEESA_NS7_ILi64EEEEEELi64ENS_10bfloat16_tEfNS_4arch4Sm90ELb0ELb0ELb1ELb0ELb0ELb0ELb0ELb0ELb1ELb1ELb0ELb0EEENS1_21CollectiveEpilogueFwdINS6_IJSA_SB_SA_EEES9_SD_SF_Li384ELb0ELb1ELb0ELb0EEENS1_29StaticPersistentTileSchedulerILb0EEEEEEEEEvNT_6ParamsE,"",@"SHT_CUDA_INFO"
	.sectionflags	@""
	.align	4


	//----- nvinfo : EIATTR_CUDA_API_VERSION
	.align		4
        /*0000*/ 	.byte	0x04, 0x37
        /*0002*/ 	.short	(.L_66 - .L_65)
.L_65:
        /*0004*/ 	.word	0x00000082


	//----- nvinfo : EIATTR_KPARAM_INFO
	.align		4
.L_66:
        /*0008*/ 	.byte	0x04, 0x17
        /*000a*/ 	.short	(.L_68 - .L_67)
.L_67:
        /*000c*/ 	.word	0x00000000
        /*0010*/ 	.short	0x0000
        /*0012*/ 	.short	0x0000
        /*0014*/ 	.byte	0x00, 0xf0, 0x01, 0x28


	//----- nvinfo : EIATTR_SPARSE_MMA_MASK
	.align		4
.L_68:
        /*0018*/ 	.byte	0x03, 0x50
        /*001a*/ 	.short	0x0000


	//----- nvinfo : EIATTR_MAXREG_COUNT
	.align		4
        /*001c*/ 	.byte	0x03, 0x1b
        /*001e*/ 	.short	0x0080


	//----- nvinfo : EIATTR_MERCURY_ISA_VERSION
	.align		4
        /*0020*/ 	.byte	0x03, 0x5f
        /*0022*/ 	.short	0x0101


	//----- nvinfo : EIATTR_VRC_CTA_INIT_COUNT
	.align		4
        /*0024*/ 	.byte	0x02, 0x4a
	.zero		1
	.zero		1


	//----- nvinfo : EIATTR_EXIT_INSTR_OFFSETS
	.align		4
        /*0028*/ 	.byte	0x04, 0x1c
        /*002a*/ 	.short	(.L_70 - .L_69)


	//   ....[0]....
.L_69:
        /*002c*/ 	.word	0x00000010


	//----- nvinfo : EIATTR_MAX_THREADS
	.align		4
.L_70:
        /*0030*/ 	.byte	0x04, 0x05
        /*0032*/ 	.short	(.L_72 - .L_71)
.L_71:
        /*0034*/ 	.word	0x00000200
        /*0038*/ 	.word	0x00000001
        /*003c*/ 	.word	0x00000001


	//----- nvinfo : EIATTR_CBANK_PARAM_SIZE
	.align		4
.L_72:
        /*0040*/ 	.byte	0x03, 0x19
        /*0042*/ 	.short	0x0a00


	//----- nvinfo : EIATTR_PARAM_CBANK
	.align		4
        /*0044*/ 	.byte	0x04, 0x0a
        /*0046*/ 	.short	(.L_74 - .L_73)
	.align		4
.L_73:
        /*0048*/ 	.word	index@(.nv.constant0._ZN7cutlass13device_kernelIN5flash11enable_sm90INS1_16FlashAttnFwdSm90INS1_25CollectiveMainloopFwdSm90ILi2EN4cute5tupleIJNS5_1CILi1EEES8_S8_EEENS6_IJNS7_ILi192EEESA_NS7_ILi64EEEEEELi64ENS_10bfloat16_tEfNS_4arch4Sm90ELb0ELb0ELb1ELb0ELb0ELb0ELb0ELb0ELb1ELb1ELb0ELb0EEENS1_21CollectiveEpilogueFwdINS6_IJSA_SB_SA_EEES9_SD_SF_Li384ELb0ELb1ELb0ELb0EEENS1_29StaticPersistentTileSchedulerILb0EEEEEEEEEvNT_6ParamsE)
        /*004c*/ 	.short	0x0380
        /*004e*/ 	.short	0x0a00


	//----- nvinfo : EIATTR_SW_WAR
	.align		4
.L_74:
        /*0050*/ 	.byte	0x04, 0x36
        /*0052*/ 	.short	(.L_76 - .L_75)
.L_75:
        /*0054*/ 	.word	0x00000008
.L_76:


//--------------------- .nv.info._ZN7cutlass13device_kernelIN5flash11enable_sm90INS1_16FlashAttnFwdSm90INS1_25CollectiveMainloopFwdSm90ILi2EN4cute5tupleIJNS5_1CILi1EEES8_S8_EEENS6_IJNS7_ILi192EEESA_NS7_ILi64EEEEEELi64ENS_10bfloat16_tEfNS_4arch4Sm90ELb0ELb0ELb1ELb1ELb0ELb0ELb0ELb0ELb1ELb1ELb0ELb0EEENS1_21CollectiveEpilogueFwdINS6_IJSA_SB_SA_EEES9_SD_SF_Li384ELb1ELb1ELb0ELb0EEENS1_36VarlenDynamicPersistentTileSchedulerILi192ELi192ELi384ELi128ELb0ELb1ELb1ELb0ELb1ELb1EEEEEEEEEvNT_6ParamsE --------------------------
	.section	.nv.info._ZN7cutlass13device_kernelIN5flash11enable_sm90INS1_16FlashAttnFwdSm90INS1_25CollectiveMainloopFwdSm90ILi2EN4cute5tupleIJNS5_1CILi1EEES8_S8_EEENS6_IJNS7_ILi192EEESA_NS7_ILi64EEEEEELi64ENS_10bfloat16_tEfNS_4arch4Sm90ELb0ELb0ELb1ELb1ELb0ELb0ELb0ELb0ELb1ELb1ELb0ELb0EEENS1_21CollectiveEpilogueFwdINS6_IJSA_SB_SA_EEES9_SD_SF_Li384ELb1ELb1ELb0ELb0EEENS1_36VarlenDynamicPersistentTileSchedulerILi192ELi192ELi384ELi128ELb0ELb1ELb1ELb0ELb1ELb1EEEEEEEEEvNT_6ParamsE,"",@"SHT_CUDA_INFO"
	.sectionflags	@""
	.align	4


	//----- nvinfo : EIATTR_CUDA_API_VERSION
	.align		4
        /*0000*/ 	.byte	0x04, 0x37
        /*0002*/ 	.short	(.L_78 - .L_77)
.L_77:
        /*0004*/ 	.word	0x00000082


	//----- nvinfo : EIATTR_KPARAM_INFO
	.align		4
.L_78:
        /*0008*/ 	.byte	0x04, 0x17
        /*000a*/ 	.short	(.L_80 - .L_79)
.L_79:
        /*000c*/ 	.word	0x00000000
        /*0010*/ 	.short	0x0000
        /*0012*/ 	.short	0x0000
        /*0014*/ 	.byte	0x00, 0xf0, 0x01, 0x2a


	//----- nvinfo : EIATTR_SPARSE_MMA_MASK
	.align		4
.L_80:
        /*0018*/ 	.byte	0x03, 0x50
        /*001a*/ 	.short	0x0000


	//----- nvinfo : EIATTR_MAXREG_COUNT
	.align		4
        /*001c*/ 	.byte	0x03, 0x1b
        /*001e*/ 	.short	0x0080


	//----- nvinfo : EIATTR_MERCURY_ISA_VERSION
	.align		4
        /*0020*/ 	.byte	0x03, 0x5f
        /*0022*/ 	.short	0x0101


	//----- nvinfo : EIATTR_VRC_CTA_INIT_COUNT
	.align		4
        /*0024*/ 	.byte	0x02, 0x4a
	.zero		1
	.zero		1


	//----- nvinfo : EIATTR_EXIT_INSTR_OFFSETS
	.align		4
        /*0028*/ 	.byte	0x04, 0x1c
        /*002a*/ 	.short	(.L_82 - .L_81)


	//   ....[0]....
.L_81:
        /*002c*/ 	.word	0x00000010


	//----- nvinfo : EIATTR_MAX_THREADS
	.align		4
.L_82:
        /*0030*/ 	.byte	0x04, 0x05
        /*0032*/ 	.short	(.L_84 - .L_83)
.L_83:
        /*0034*/ 	.word	0x00000200
        /*0038*/ 	.word	0x00000001
        /*003c*/ 	.word	0x00000001


	//----- nvinfo : EIATTR_CBANK_PARAM_SIZE
	.align		4
.L_84:
        /*0040*/ 	.byte	0x03, 0x19
        /*0042*/ 	.short	0x0a80


	//----- nvinfo : EIATTR_PARAM_CBANK
	.align		4
        /*0044*/ 	.byte	0x04, 0x0a
        /*0046*/ 	.short	(.L_86 - .L_85)
	.align		4
.L_85:
        /*0048*/ 	.word	index@(.nv.constant0._ZN7cutlass13device_kernelIN5flash11enable_sm90INS1_16FlashAttnFwdSm90INS1_25CollectiveMainloopFwdSm90ILi2EN4cute5tupleIJNS5_1CILi1EEES8_S8_EEENS6_IJNS7_ILi192EEESA_NS7_ILi64EEEEEELi64ENS_10bfloat16_tEfNS_4arch4Sm90ELb0ELb0ELb1ELb1ELb0ELb0ELb0ELb0ELb1ELb1ELb0ELb0EEENS1_21CollectiveEpilogueFwdINS6_IJSA_SB_SA_EEES9_SD_SF_Li384ELb1ELb1ELb0ELb0EEENS1_36VarlenDynamicPersistentTileSchedulerILi192ELi192ELi384ELi128ELb0ELb1ELb1ELb0ELb1ELb1EEEEEEEEEvNT_6ParamsE)
        /*004c*/ 	.short	0x0380
        /*004e*/ 	.short	0x0a80


	//----- nvinfo : EIATTR_SW_WAR
	.align		4
.L_86:
        /*0050*/ 	.byte	0x04, 0x36
        /*0052*/ 	.short	(.L_88 - .L_87)
.L_87:
        /*0054*/ 	.word	0x00000008
.L_88:


//--------------------- .nv.info._ZN7cutlass13device_kernelIN5flash11enable_sm90INS1_16FlashAttnFwdSm90INS1_25CollectiveMainloopFwdSm90ILi2EN4cute5tupleIJNS5_1CILi1EEES8_S8_EEENS6_IJNS7_ILi192EEESA_NS7_ILi64EEEEEELi64ENS_10bfloat16_tEfNS_4arch4Sm90ELb0ELb0ELb1ELb1ELb0ELb1ELb0ELb0ELb1ELb1ELb0ELb0EEENS1_21CollectiveEpilogueFwdINS6_IJSA_SB_SA_EEES9_SD_SF_Li384ELb1ELb1ELb0ELb0EEENS1_36VarlenDynamicPersistentTileSchedulerILi192ELi192ELi384ELi128ELb0ELb1ELb1ELb0ELb1ELb1EEEEEEEEEvNT_6ParamsE --------------------------
	.section	.nv.info._ZN7cutlass13device_kernelIN5flash11enable_sm90INS1_16FlashAttnFwdSm90INS1_25CollectiveMainloopFwdSm90ILi2EN4cute5tupleIJNS5_1CILi1EEES8_S8_EEENS6_IJNS7_ILi192EEESA_NS7_ILi64EEEEEELi64ENS_10bfloat16_tEfNS_4arch4Sm90ELb0ELb0ELb1ELb1ELb0ELb1ELb0ELb0ELb1ELb1ELb0ELb0EEENS1_21CollectiveEpilogueFwdINS6_IJSA_SB_SA_EEES9_SD_SF_Li384ELb1ELb1ELb0ELb0EEENS1_36VarlenDynamicPersistentTileSchedulerILi192ELi192ELi384ELi128ELb0ELb1ELb1ELb0ELb1ELb1EEEEEEEEEvNT_6ParamsE,"",@"SHT_CUDA_INFO"
	.sectionflags	@""
	.align	4


	//----- nvinfo : EIATTR_CUDA_API_VERSION
	.align		4
        /*0000*/ 	.byte	0x04, 0x37
        /*0002*/ 	.short	(.L_90 - .L_89)
.L_89:
        /*0004*/ 	.word	0x00000082


	//----- nvinfo : EIATTR_KPARAM_INFO
	.align		4
.L_90:
        /*0008*/ 	.byte	0x04, 0x17
        /*000a*/ 	.short	(.L_92 - .L_91)
.L_91:
        /*000c*/ 	.word	0x00000000
        /*0010*/ 	.short	0x0000
        /*0012*/ 	.short	0x0000
        /*0014*/ 	.byte	0x00, 0xf0, 0x01, 0x2a


	//----- nvinfo : EIATTR_SPARSE_MMA_MASK
	.align		4
.L_92:
        /*0018*/ 	.byte	0x03, 0x50
        /*001a*/ 	.short	0x0000


	//----- nvinfo : EIATTR_MAXREG_COUNT
	.align		4
        /*001c*/ 	.byte	0x03, 0x1b
        /*001e*/ 	.short	0x0080


	//----- nvinfo : EIATTR_MERCURY_ISA_VERSION
	.align		4
        /*0020*/ 	.byte	0x03, 0x5f
        /*0022*/ 	.short	0x0101


	//----- nvinfo : EIATTR_VRC_CTA_INIT_COUNT
	.align		4
        /*0024*/ 	.byte	0x02, 0x4a
	.zero		1
	.zero		1


	//----- nvinfo : EIATTR_EXIT_INSTR_OFFSETS
	.align		4
        /*0028*/ 	.byte	0x04, 0x1c
        /*002a*/ 	.short	(.L_94 - .L_93)


	//   ....[0]....
.L_93:
        /*002c*/ 	.word	0x00000010


	//----- nvinfo : EIATTR_MAX_THREADS
	.align		4
.L_94:
        /*0030*/ 	.byte	0x04, 0x05
        /*0032*/ 	.short	(.L_96 - .L_95)
.L_95:
        /*0034*/ 	.word	0x00000200
        /*0038*/ 	.word	0x00000001
        /*003c*/ 	.word	0x00000001


	//----- nvinfo : EIATTR_CBANK_PARAM_SIZE
	.align		4
.L_96:
        /*0040*/ 	.byte	0x03, 0x19
        /*0042*/ 	.short	0x0a80


	//----- nvinfo : EIATTR_PARAM_CBANK
	.align		4
        /*0044*/ 	.byte	0x04, 0x0a
        /*0046*/ 	.short	(.L_98 - .L_97)
	.align		4
.L_97:
        /*0048*/ 	.word	index@(.nv.constant0._ZN7cutlass13device_kernelIN5flash11enable_sm90INS1_16FlashAttnFwdSm90INS1_25CollectiveMainloopFwdSm90ILi2EN4cute5tupleIJNS5_1CILi1EEES8_S8_EEENS6_IJNS7_ILi192EEESA_NS7_ILi64EEEEEELi64ENS_10bfloat16_tEfNS_4arch4Sm90ELb0ELb0ELb1ELb1ELb0ELb1ELb0ELb0ELb1ELb1ELb0ELb0EEENS1_21CollectiveEpilogueFwdINS6_IJSA_SB_SA_EEES9_SD_SF_Li384ELb1ELb1ELb0ELb0EEENS1_36VarlenDynamicPersistentTileSchedulerILi192ELi192ELi384ELi128ELb0ELb1ELb1ELb0ELb1ELb1EEEEEEEEEvNT_6ParamsE)
        /*004c*/ 	.short	0x0380
        /*004e*/ 	.short	0x0a80


	//----- nvinfo : EIATTR_SW_WAR
	.align		4
.L_98:
        /*0050*/ 	.byte	0x04, 0x36
        /*0052*/ 	.short	(.L_100 - .L_99)
.L_99:
        /*0054*/ 	.word	0x00000008
.L_100:


//--------------------- .nv.info._ZN7cutlass13device_kernelIN5flash11enable_sm90INS1_16FlashAttnFwdSm90INS1_25CollectiveMainloopFwdSm90ILi2EN4cute5tupleIJNS5_1CILi1EEES8_S8_EEENS6_IJNS7_ILi192EEENS7_ILi128EEENS7_ILi64EEEEEELi64ENS_10bfloat16_tEfNS_4arch4Sm90ELb0ELb1ELb1ELb0ELb0ELb0ELb0ELb1ELb1ELb1ELb0ELb0EEENS1_21CollectiveEpilogueFwdINS6_IJSA_SC_SB_EEES9_SE_SG_Li384ELb0ELb1ELb0ELb0EEENS1_30DynamicPersistentTileSchedulerILi384ELi128ELb0ELb1ELb1EEEEEEEEEvNT_6ParamsE --------------------------
	.section	.nv.info._ZN7cutlass13device_kernelIN5flash11enable_sm90INS1_16FlashAttnFwdSm90INS1_25CollectiveMainloopFwdSm90ILi2EN4cute5tupleIJNS5_1CILi1EEES8_S8_EEENS6_IJNS7_ILi192EEENS7_ILi128EEENS7_ILi64EEEEEELi64ENS_10bfloat16_tEfNS_4arch4Sm90ELb0ELb1ELb1ELb0ELb0ELb0ELb0ELb1ELb1ELb1ELb0ELb0EEENS1_21CollectiveEpilogueFwdINS6_IJSA_SC_SB_EEES9_SE_SG_Li384ELb0ELb1ELb0ELb0EEENS1_30DynamicPersistentTileSchedulerILi384ELi128ELb0ELb1ELb1EEEEEEEEEvNT_6ParamsE,"",@"SHT_CUDA_INFO"
	.sectionflags	@""
	.align	4


	//----- nvinfo : EIATTR_CUDA_API_VERSION
	.align		4
        /*0000*/ 	.byte	0x04, 0x37
        /*0002*/ 	.short	(.L_102 - .L_101)
.L_101:
        /*0004*/ 	.word	0x00000082


	//----- nvinfo : EIATTR_KPARAM_INFO
	.align		4
.L_102:
        /*0008*/ 	.byte	0x04, 0x17
        /*000a*/ 	.short	(.L_104 - .L_103)
.L_103:
        /*000c*/ 	.word	0x00000000
        /*0010*/ 	.short	0x0000
        /*0012*/ 	.short	0x0000
        /*0014*/ 	.byte	0x00, 0xf0, 0x01, 0x2a


	//----- nvinfo : EIATTR_SPARSE_MMA_MASK
	.align		4
.L_104:
        /*0018*/ 	.byte	0x03, 0x50
        /*001a*/ 	.short	0x0000


	//----- nvinfo : EIATTR_MAXREG_COUNT
	.align		4
        /*001c*/ 	.byte	0x03, 0x1b
        /*001e*/ 	.short	0x0080


	//----- nvinfo : EIATTR_MERCURY_ISA_VERSION
	.align		4
        /*0020*/ 	.byte	0x03, 0x5f
        /*0022*/ 	.short	0x0101


	//----- nvinfo : EIATTR_VRC_CTA_INIT_COUNT
	.align		4
        /*0024*/ 	.byte	0x02, 0x4a
	.zero		1
	.zero		1


	//----- nvinfo : EIATTR_EXIT_INSTR_OFFSETS
	.align		4
        /*0028*/ 	.byte	0x04, 0x1c
        /*002a*/ 	.short	(.L_106 - .L_105)


	//   ....[0]....
.L_105:
        /*002c*/ 	.word	0x00000010


	//----- nvinfo : EIATTR_MAX_THREADS
	.align		4
.L_106:
        /*0030*/ 	.byte	0x04, 0x05
        /*0032*/ 	.short	(.L_108 - .L_107)
.L_107:
        /*0034*/ 	.word	0x00000200
        /*0038*/ 	.word	0x00000001
        /*003c*/ 	.word	0x00000001


	//----- nvinfo : EIATTR_CBANK_PARAM_SIZE
	.align		4
.L_108:
        /*0040*/ 	.byte	0x03, 0x19
        /*0042*/ 	.short	0x0a80


	//----- nvinfo : EIATTR_PARAM_CBANK
	.align		4
        /*0044*/ 	.byte	0x04, 0x0a
        /*0046*/ 	.short	(.L_110 - .L_109)
	.align		4
.L_109:
        /*0048*/ 	.word	index@(.nv.constant0._ZN7cutlass13device_kernelIN5flash11enable_sm90INS1_16FlashAttnFwdSm90INS1_25CollectiveMainloopFwdSm90ILi2EN4cute5tupleIJNS5_1CILi1EEES8_S8_EEENS6_IJNS7_ILi192EEENS7_ILi128EEENS7_ILi64EEEEEELi64ENS_10bfloat16_tEfNS_4arch4Sm90ELb0ELb1ELb1ELb0ELb0ELb0ELb0ELb1ELb1ELb1ELb0ELb0EEENS1_21CollectiveEpilogueFwdINS6_IJSA_SC_SB_EEES9_SE_SG_Li384ELb0ELb1ELb0ELb0EEENS1_30DynamicPersistentTileSchedulerILi384ELi128ELb0ELb1ELb1EEEEEEEEEvNT_6ParamsE)
        /*004c*/ 	.short	0x0380
        /*004e*/ 	.short	0x0a80


	//----- nvinfo : EIATTR_SW_WAR
	.align		4
.L_110:
        /*0050*/ 	.byte	0x04, 0x36
        /*0052*/ 	.short	(.L_112 - .L_111)
.L_111:
        /*0054*/ 	.word	0x00000008
.L_112:


//--------------------- .nv.info._ZN7cutlass13device_kernelIN5flash11enable_sm90INS1_16FlashAttnFwdSm90INS1_25CollectiveMainloopFwdSm90ILi2EN4cute5tupleIJNS5_1CILi1EEES8_S8_EEENS6_IJNS7_ILi192EEENS7_ILi128EEENS7_ILi64EEEEEELi64ENS_10bfloat16_tEfNS_4arch4Sm90ELb0ELb1ELb1ELb1ELb0ELb0ELb0ELb1ELb1ELb1ELb0ELb0EEENS1_21CollectiveEpilogueFwdINS6_IJSA_SC_SB_EEES9_SE_SG_Li384ELb1ELb1ELb0ELb0EEENS1_36VarlenDynamicPersistentTileSchedulerILi192ELi128ELi384ELi128ELb0ELb1ELb1ELb1ELb0ELb1EEEEEEEEEvNT_6ParamsE --------------------------
	.section	.nv.info._ZN7cutlass13device_kernelIN5flash11enable_sm90INS1_16FlashAttnFwdSm90INS1_25CollectiveMainloopFwdSm90ILi2EN4cute5tupleIJNS5_1CILi1EEES8_S8_EEENS6_IJNS7_ILi192EEENS7_ILi128EEENS7_ILi64EEEEEELi64ENS_10bfloat16_tEfNS_4arch4Sm90ELb0ELb1ELb1ELb1ELb0ELb0ELb0ELb1ELb1ELb1ELb0ELb0EEENS1_21CollectiveEpilogueFwdINS6_IJSA_SC_SB_EEES9_SE_SG_Li384ELb1ELb1ELb0ELb0EEENS1_36VarlenDynamicPersistentTileSchedulerILi192ELi128ELi384ELi128ELb0ELb1ELb1ELb1ELb0ELb1EEEEEEEEEvNT_6ParamsE,"",@"SHT_CUDA_INFO"
	.sectionflags	@""
	.align	4


	//----- nvinfo : EIATTR_CUDA_API_VERSION
	.align		4
        /*0000*/ 	.byte	0x04, 0x37
        /*0002*/ 	.short	(.L_114 - .L_113)
.L_113:
        /*0004*/ 	.word	0x00000082


	//----- nvinfo : EIATTR_KPARAM_INFO
	.align		4
.L_114:
        /*0008*/ 	.byte	0x04, 0x17
        /*000a*/ 	.short	(.L_116 - .L_115)
.L_115:
        /*000c*/ 	.word	0x00000000
        /*0010*/ 	.short	0x0000
        /*0012*/ 	.short	0x0000
        /*0014*/ 	.byte	0x00, 0xf0, 0x01, 0x2a


	//----- nvinfo : EIATTR_SPARSE_MMA_MASK
	.align		4
.L_116:
        /*0018*/ 	.byte	0x03, 0x50
        /*001a*/ 	.short	0x0000


	//----- nvinfo : EIATTR_MAXREG_COUNT
	.align		4
        /*001c*/ 	.byte	0x03, 0x1b
        /*001e*/ 	.short	0x0080


	//----- nvinfo : EIATTR_MERCURY_ISA_VERSION
	.align		4
        /*0020*/ 	.byte	0x03, 0x5f
        /*0022*/ 	.short	0x0101


	//----- nvinfo : EIATTR_VRC_CTA_INIT_COUNT
	.align		4
        /*0024*/ 	.byte	0x02, 0x4a
	.zero		1
	.zero		1


	//----- nvinfo : EIATTR_EXIT_INSTR_OFFSETS
	.align		4
        /*0028*/ 	.byte	0x04, 0x1c
        /*002a*/ 	.short	(.L_118 - .L_117)


	//   ....[0]....
.L_117:
        /*002c*/ 	.word	0x00000010


	//----- nvinfo : EIATTR_MAX_THREADS
	.align		4
.L_118:
        /*0030*/ 	.byte	0x04, 0x05
        /*0032*/ 	.short	(.L_120 - .L_119)
.L_119:
        /*0034*/ 	.word	0x00000200
        /*0038*/ 	.word	0x00000001
        /*003c*/ 	.word	0x00000001


	//----- nvinfo : EIATTR_CBANK_PARAM_SIZE
	.align		4
.L_120:
        /*0040*/ 	.byte	0x03, 0x19
        /*0042*/ 	.short	0x0a80


	//----- nvinfo : EIATTR_PARAM_CBANK
	.align		4
        /*0044*/ 	.byte	0x04, 0x0a
        /*0046*/ 	.short	(.L_122 - .L_121)
	.align		4
.L_121:
        /*0048*/ 	.word	index@(.nv.constant0._ZN7cutlass13device_kernelIN5flash11enable_sm90INS1_16FlashAttnFwdSm90INS1_25CollectiveMainloopFwdSm90ILi2EN4cute5tupleIJNS5_1CILi1EEES8_S8_EEENS6_IJNS7_ILi192EEENS7_ILi128EEENS7_ILi64EEEEEELi64ENS_10bfloat16_tEfNS_4arch4Sm90ELb0ELb1ELb1ELb1ELb0ELb0ELb0ELb1ELb1ELb1ELb0ELb0EEENS1_21CollectiveEpilogueFwdINS6_IJSA_SC_SB_EEES9_SE_SG_Li384ELb1ELb1ELb0ELb0EEENS1_36VarlenDynamicPersistentTileSchedulerILi192ELi128ELi384ELi128ELb0ELb1ELb1ELb1ELb0ELb1EEEEEEEEEvNT_6ParamsE)
        /*004c*/ 	.short	0x0380
        /*004e*/ 	.short	0x0a80


	//----- nvinfo : EIATTR_SW_WAR
	.align		4
.L_122:
        /*0050*/ 	.byte	0x04, 0x36
        /*0052*/ 	.short	(.L_124 - .L_123)
.L_123:
        /*0054*/ 	.word	0x00000008
.L_124:


//--------------------- .nv.info._ZN7cutlass13device_kernelIN5flash11enable_sm90INS1_16FlashAttnFwdSm90INS1_25CollectiveMainloopFwdSm90ILi2EN4cute5tupleIJNS5_1CILi1EEES8_S8_EEENS6_IJNS7_ILi192EEENS7_ILi128EEENS7_ILi64EEEEEELi64ENS_10bfloat16_tEfNS_4arch4Sm90ELb0ELb1ELb1ELb1ELb0ELb1ELb0ELb1ELb1ELb1ELb0ELb0EEENS1_21CollectiveEpilogueFwdINS6_IJSA_SC_SB_EEES9_SE_SG_Li384ELb1ELb1ELb0ELb0EEENS1_36VarlenDynamicPersistentTileSchedulerILi192ELi128ELi384ELi128ELb0ELb1ELb1ELb1ELb0ELb1EEEEEEEEEvNT_6ParamsE --------------------------
	.section	.nv.info._ZN7cutlass13device_kernelIN5flash11enable_sm90INS1_16FlashAttnFwdSm90INS1_25CollectiveMainloopFwdSm90ILi2EN4cute5tupleIJNS5_1CILi1EEES8_S8_EEENS6_IJNS7_ILi192EEENS7_ILi128EEENS7_ILi64EEEEEELi64ENS_10bfloat16_tEfNS_4arch4Sm90ELb0ELb1ELb1ELb1ELb0ELb1ELb0ELb1ELb1ELb1ELb0ELb0EEENS1_21CollectiveEpilogueFwdINS6_IJSA_SC_SB_EEES9_SE_SG_Li384ELb1ELb1ELb0ELb0EEENS1_36VarlenDynamicPersistentTileSchedulerILi192ELi128ELi384ELi128ELb0ELb1ELb1ELb1ELb0ELb1EEEEEEEEEvNT_6ParamsE,"",@"SHT_CUDA_INFO"
	.sectionflags	@""
	.align	4


	//----- nvinfo : EIATTR_CUDA_API_VERSION
	.align		4
        /*0000*/ 	.byte	0x04, 0x37
        /*0002*/ 	.short	(.L_126 - .L_125)
.L_125:
        /*0004*/ 	.word	0x00000082


	//----- nvinfo : EIATTR_KPARAM_INFO
	.align		4
.L_126:
        /*0008*/ 	.byte	0x04, 0x17
        /*000a*/ 	.short	(.L_128 - .L_127)
.L_127:
        /*000c*/ 	.word	0x00000000
        /*0010*/ 	.short	0x0000
        /*0012*/ 	.short	0x0000
        /*0014*/ 	.byte	0x00, 0xf0, 0x01, 0x2a


	//----- nvinfo : EIATTR_SPARSE_MMA_MASK
	.align		4
.L_128:
        /*0018*/ 	.byte	0x03, 0x50
        /*001a*/ 	.short	0x0000


	//----- nvinfo : EIATTR_MAXREG_COUNT
	.align		4
        /*001c*/ 	.byte	0x03, 0x1b
        /*001e*/ 	.short	0x0080


	//----- nvinfo : EIATTR_MERCURY_ISA_VERSION
	.align		4
        /*0020*/ 	.byte	0x03, 0x5f
        /*0022*/ 	.short	0x0101


	//----- nvinfo : EIATTR_VRC_CTA_INIT_COUNT
	.align		4
        /*0024*/ 	.byte	0x02, 0x4a
	.zero		1
	.zero		1


	//----- nvinfo : EIATTR_EXIT_INSTR_OFFSETS
	.align		4
        /*0028*/ 	.byte	0x04, 0x1c
        /*002a*/ 	.short	(.L_130 - .L_129)


	//   ....[0]....
.L_129:
        /*002c*/ 	.word	0x00000010


	//----- nvinfo : EIATTR_MAX_THREADS
	.align		4
.L_130:
        /*0030*/ 	.byte	0x04, 0x05
        /*0032*/ 	.short	(.L_132 - .L_131)
.L_131:
        /*0034*/ 	.word	0x00000200
        /*0038*/ 	.word	0x00000001
        /*003c*/ 	.word	0x00000001


	//----- nvinfo : EIATTR_CBANK_PARAM_SIZE
	.align		4
.L_132:
        /*0040*/ 	.byte	0x03, 0x19
        /*0042*/ 	.short	0x0a80


	//----- nvinfo : EIATTR_PARAM_CBANK
	.align		4
        /*0044*/ 	.byte	0x04, 0x0a
        /*0046*/ 	.short	(.L_134 - .L_133)
	.align		4
.L_133:
        /*0048*/ 	.word	index@(.nv.constant0._ZN7cutlass13device_kernelIN5flash11enable_sm90INS1_16FlashAttnFwdSm90INS1_25CollectiveMainloopFwdSm90ILi2EN4cute5tupleIJNS5_1CILi1EEES8_S8_EEENS6_IJNS7_ILi192EEENS7_ILi128EEENS7_ILi64EEEEEELi64ENS_10bfloat16_tEfNS_4arch4Sm90ELb0ELb1ELb1ELb1ELb0ELb1ELb0ELb1ELb1ELb1ELb0ELb0EEENS1_21CollectiveEpilogueFwdINS6_IJSA_SC_SB_EEES9_SE_SG_Li384ELb1ELb1ELb0ELb0EEENS1_36VarlenDynamicPersistentTileSchedulerILi192ELi128ELi384ELi128ELb0ELb1ELb1ELb1ELb0ELb1EEEEEEEEEvNT_6ParamsE)
        /*004c*/ 	.short	0x0380
        /*004e*/ 	.short	0x0a80


	//----- nvinfo : EIATTR_SW_WAR
	.align		4
.L_134:
        /*0050*/ 	.byte	0x04, 0x36
        /*0052*/ 	.short	(.L_136 - .L_135)
.L_135:
        /*0054*/ 	.word	0x00000008
.L_136:


//--------------------- .nv.info._ZN7cutlass13device_kernelIN5flash11enable_sm90INS1_16FlashAttnFwdSm90INS1_25CollectiveMainloopFwdSm90ILi2EN4cute5tupleIJNS5_1CILi1EEES8_S8_EEENS6_IJNS7_ILi192EEENS7_ILi128EEENS7_ILi64EEEEEELi64ENS_10bfloat16_tEfNS_4arch4Sm90ELb1ELb0ELb1ELb0ELb0ELb0ELb0ELb1ELb1ELb1ELb0ELb0EEENS1_21CollectiveEpilogueFwdINS6_IJSA_SC_SB_EEES9_SE_SG_Li384ELb0ELb1ELb0ELb0EEENS1_30DynamicPersistentTileSchedulerILi384ELi128ELb0ELb1ELb1EEEEEEEEEvNT_6ParamsE --------------------------
	.section	.nv.info._ZN7cutlass13device_kernelIN5flash11enable_sm90INS1_16FlashAttnFwdSm90INS1_25CollectiveMainloopFwdSm90ILi2EN4cute5tupleIJNS5_1CILi1EEES8_S8_EEENS6_IJNS7_ILi192EEENS7_ILi128EEENS7_ILi64EEEEEELi64ENS_10bfloat16_tEfNS_4arch4Sm90ELb1ELb0ELb1ELb0ELb0ELb0ELb0ELb1ELb1ELb1ELb0ELb0EEENS1_21CollectiveEpilogueFwdINS6_IJSA_SC_SB_EEES9_SE_SG_Li384ELb0ELb1ELb0ELb0EEENS1_30DynamicPersistentTileSchedulerILi384ELi128ELb0ELb1ELb1EEEEEEEEEvNT_6ParamsE,"",@"SHT_CUDA_INFO"
	.sectionflags	@""
	.align	4


	//----- nvinfo : EIATTR_CUDA_API_VERSION
	.align		4
        /*0000*/ 	.byte	0x04, 0x37
        /*0002*/ 	.short	(.L_138 - .L_137)
.L_137:
        /*0004*/ 	.word	0x00000082


	//----- nvinfo : EIATTR_KPARAM_INFO
	.align		4
.L_138:
        /*0008*/ 	.byte	0x04, 0x17
        /*000a*/ 	.short	(.L_140 - .L_139)
.L_139:
        /*000c*/ 	.word	0x00000000
        /*0010*/ 	.short	0x0000
        /*0012*/ 	.short	0x0000
        /*0014*/ 	.byte	0x00, 0xf0, 0x01, 0x2a


	//----- nvinfo : EIATTR_SPARSE_MMA_MASK
	.align		4
.L_140:
        /*0018*/ 	.byte	0x03, 0x50
        /*001a*/ 	.short	0x0000


	//----- nvinfo : EIATTR_MAXREG_COUNT
	.align		4
        /*001c*/ 	.byte	0x03, 0x1b
        /*001e*/ 	.short	0x0080


	//----- nvinfo : EIATTR_MERCURY_ISA_VERSION
	.align		4
        /*0020*/ 	.byte	0x03, 0x5f
        /*0022*/ 	.short	0x0101


	//----- nvinfo : EIATTR_VRC_CTA_INIT_COUNT
	.align		4
        /*0024*/ 	.byte	0x02, 0x4a
	.zero		1
	.zero		1


	//----- nvinfo : EIATTR_EXIT_INSTR_OFFSETS
	.align		4
        /*0028*/ 	.byte	0x04, 0x1c
        /*002a*/ 	.short	(.L_142 - .L_141)


	//   ....[0]....
.L_141:
        /*002c*/ 	.word	0x00000010


	//----- nvinfo : EIATTR_MAX_THREADS
	.align		4
.L_142:
        /*0030*/ 	.byte	0x04, 0x05
        /*0032*/ 	.short	(.L_144 - .L_143)
.L_143:
        /*0034*/ 	.word	0x00000200
        /*0038*/ 	.word	0x00000001
        /*003c*/ 	.word	0x00000001


	//----- nvinfo : EIATTR_CBANK_PARAM_SIZE
	.align		4
.L_144:
        /*0040*/ 	.byte	0x03, 0x19
        /*0042*/ 	.short	0x0a80


	//----- nvinfo : EIATTR_PARAM_CBANK
	.align		4
        /*0044*/ 	.byte	0x04, 0x0a
        /*0046*/ 	.short	(.L_146 - .L_145)
	.align		4
.L_145:
        /*0048*/ 	.word	index@(.nv.constant0._ZN7cutlass13device_kernelIN5flash11enable_sm90INS1_16FlashAttnFwdSm90INS1_25CollectiveMainloopFwdSm90ILi2EN4cute5tupleIJNS5_1CILi1EEES8_S8_EEENS6_IJNS7_ILi192EEENS7_ILi128EEENS7_ILi64EEEEEELi64ENS_10bfloat16_tEfNS_4arch4Sm90ELb1ELb0ELb1ELb0ELb0ELb0ELb0ELb1ELb1ELb1ELb0ELb0EEENS1_21CollectiveEpilogueFwdINS6_IJSA_SC_SB_EEES9_SE_SG_Li384ELb0ELb1ELb0ELb0EEENS1_30DynamicPersistentTileSchedulerILi384ELi128ELb0ELb1ELb1EEEEEEEEEvNT_6ParamsE)
        /*004c*/ 	.short	0x0380
        /*004e*/ 	.short	0x0a80


	//----- nvinfo : EIATTR_SW_WAR
	.align		4
.L_146:
        /*0050*/ 	.byte	0x04, 0x36
        /*0052*/ 	.short	(.L_148 - .L_147)
.L_147:
        /*0054*/ 	.word	0x00000008
.L_148:


//--------------------- .nv.info._ZN7cutlass13device_kernelIN5flash11enable_sm90INS1_16FlashAttnFwdSm90INS1_25CollectiveMainloopFwdSm90ILi2EN4cute5tupleIJNS5_1CILi1EEES8_S8_EEENS6_IJNS7_ILi192EEENS7_ILi128EEENS7_ILi64EEEEEELi64ENS_10bfloat16_tEfNS_4arch4Sm90ELb1ELb0ELb1ELb1ELb0ELb0ELb0ELb1ELb1ELb1ELb0ELb0EEENS1_21CollectiveEpilogueFwdINS6_IJSA_SC_SB_EEES9_SE_SG_Li384ELb1ELb1ELb0ELb0EEENS1_36VarlenDynamicPersistentTileSchedulerILi192ELi128ELi384ELi128ELb0ELb1ELb1ELb1ELb1ELb1EEEEEEEEEvNT_6ParamsE --------------------------
	.section	.nv.info._ZN7cutlass13device_kernelIN5flash11enable_sm90INS1_16FlashAttnFwdSm90INS1_25CollectiveMainloopFwdSm90ILi2EN4cute5tupleIJNS5_1CILi1EEES8_S8_EEENS6_IJNS7_ILi192EEENS7_ILi128EEENS7_ILi64EEEEEELi64ENS_10bfloat16_tEfNS_4arch4Sm90ELb1ELb0ELb1ELb1ELb0ELb0ELb0ELb1ELb1ELb1ELb0ELb0EEENS1_21CollectiveEpilogueFwdINS6_IJSA_SC_SB_EEES9_SE_SG_Li384ELb1ELb1ELb0ELb0EEENS1_36VarlenDynamicPersistentTileSchedulerILi192ELi128ELi384ELi128ELb0ELb1ELb1ELb1ELb1ELb1EEEEEEEEEvNT_6ParamsE,"",@"SHT_CUDA_INFO"
	.sectionflags	@""
	.align	4


	//----- nvinfo : EIATTR_CUDA_API_VERSION
	.align		4
        /*0000*/ 	.byte	0x04, 0x37
        /*0002*/ 	.short	(.L_150 - .L_149)
.L_149:
        /*0004*/ 	.word	0x00000082


	//----- nvinfo : EIATTR_KPARAM_INFO
	.align		4
.L_150:
        /*0008*/ 	.byte	0x04, 0x17
        /*000a*/ 	.short	(.L_152 - .L_151)
.L_151:
        /*000c*/ 	.word	0x00000000
        /*0010*/ 	.short	0x0000
        /*0012*/ 	.short	0x0000
        /*0014*/ 	.byte	0x00, 0xf0, 0x01, 0x2a


	//----- nvinfo : EIATTR_SPARSE_MMA_MASK
	.align		4
.L_152:
        /*0018*/ 	.byte	0x03, 0x50
        /*001a*/ 	.short	0x0000


	//----- nvinfo : EIATTR_MAXREG_COUNT
	.align		4
        /*001c*/ 	.byte	0x03, 0x1b
        /*001e*/ 	.short	0x0080


	//----- nvinfo : EIATTR_MERCURY_ISA_VERSION
	.align		4
        /*0020*/ 	.byte	0x03, 0x5f
        /*0022*/ 	.short	0x0101


	//----- nvinfo : EIATTR_VRC_CTA_INIT_COUNT
	.align		4
        /*0024*/ 	.byte	0x02, 0x4a
	.zero		1
	.zero		1


	//----- nvinfo : EIATTR_EXIT_INSTR_OFFSETS
	.align		4
        /*0028*/ 	.byte	0x04, 0x1c
        /*002a*/ 	.short	(.L_154 - .L_153)


	//   ....[0]....
.L_153:
        /*002c*/ 	.word	0x00000010


	//----- nvinfo : EIATTR_MAX_THREADS
	.align		4
.L_154:
        /*0030*/ 	.byte	0x04, 0x05
        /*0032*/ 	.short	(.L_156 - .L_155)
.L_155:
        /*0034*/ 	.word	0x00000200
        /*0038*/ 	.word	0x00000001
        /*003c*/ 	.word	0x00000001


	//----- nvinfo : EIATTR_CBANK_PARAM_SIZE
	.align		4
.L_156:
        /*0040*/ 	.byte	0x03, 0x19
        /*0042*/ 	.short	0x0a80


	//----- nvinfo : EIATTR_PARAM_CBANK
	.align		4
        /*0044*/ 	.byte	0x04, 0x0a
        /*0046*/ 	.short	(.L_158 - .L_157)
	.align		4
.L_157:
        /*0048*/ 	.word	index@(.nv.constant0._ZN7cutlass13device_kernelIN5flash11enable_sm90INS1_16FlashAttnFwdSm90INS1_25CollectiveMainloopFwdSm90ILi2EN4cute5tupleIJNS5_1CILi1EEES8_S8_EEENS6_IJNS7_ILi192EEENS7_ILi128EEENS7_ILi64EEEEEELi64ENS_10bfloat16_tEfNS_4arch4Sm90ELb1ELb0ELb1ELb1ELb0ELb0ELb0ELb1ELb1ELb1ELb0ELb0EEENS1_21CollectiveEpilogueFwdINS6_IJSA_SC_SB_EEES9_SE_SG_Li384ELb1ELb1ELb0ELb0EEENS1_36VarlenDynamicPersistentTileSchedulerILi192ELi128ELi384ELi128ELb0ELb1ELb1ELb1ELb1ELb1EEEEEEEEEvNT_6ParamsE)
        /*004c*/ 	.short	0x0380
        /*004e*/ 	.short	0x0a80


	//----- nvinfo : EIATTR_SW_WAR
	.align		4
.L_158:
        /*0050*/ 	.byte	0x04, 0x36
        /*0052*/ 	.short	(.L_160 - .L_159)
.L_159:
        /*0054*/ 	.word	0x00000008
.L_160:


//--------------------- .nv.info._ZN7cutlass13device_kernelIN5flash11enable_sm90INS1_16FlashAttnFwdSm90INS1_25CollectiveMainloopFwdSm90ILi2EN4cute5tupleIJNS5_1CILi1EEES8_S8_EEENS6_IJNS7_ILi192EEENS7_ILi128EEENS7_ILi64EEEEEELi64ENS_10bfloat16_tEfNS_4arch4Sm90ELb1ELb0ELb1ELb1ELb0ELb1ELb0ELb1ELb1ELb1ELb0ELb0EEENS1_21CollectiveEpilogueFwdINS6_IJSA_SC_SB_EEES9_SE_SG_Li384ELb1ELb1ELb0ELb0EEENS1_36VarlenDynamicPersistentTileSchedulerILi192ELi128ELi384ELi128ELb0ELb1ELb1ELb1ELb1ELb1EEEEEEEEEvNT_6ParamsE --------------------------
	.section	.nv.info._ZN7cutlass13device_kernelIN5flash11enable_sm90INS1_16FlashAttnFwdSm90INS1_25CollectiveMainloopFwdSm90ILi2EN4cute5tupleIJNS5_1CILi1EEES8_S8_EEENS6_IJNS7_ILi192EEENS7_ILi128EEENS7_ILi64EEEEEELi64ENS_10bfloat16_tEfNS_4arch4Sm90ELb1ELb0ELb1ELb1ELb0ELb1ELb0ELb1ELb1ELb1ELb0ELb0EEENS1_21CollectiveEpilogueFwdINS6_IJSA_SC_SB_EEES9_SE_SG_Li384ELb1ELb1ELb0ELb0EEENS1_36VarlenDynamicPersistentTileSchedulerILi192ELi128ELi384ELi128ELb0ELb1ELb1ELb1ELb1ELb1EEEEEEEEEvNT_6ParamsE,"",@"SHT_CUDA_INFO"
	.sectionflags	@""
	.align	4


	//----- nvinfo : EIATTR_CUDA_API_VERSION
	.align		4
        /*0000*/ 	.byte	0x04, 0x37
        /*0002*/ 	.short	(.L_162 - .L_161)
.L_161:
        /*0004*/ 	.word	0x00000082


	//----- nvinfo : EIATTR_KPARAM_INFO
	.align		4
.L_162:
        /*0008*/ 	.byte	0x04, 0x17
        /*000a*/ 	.short	(.L_164 - .L_163)
.L_163:
        /*000c*/ 	.word	0x00000000
        /*0010*/ 	.short	0x0000
        /*0012*/ 	.short	0x0000
        /*0014*/ 	.byte	0x00, 0xf0, 0x01, 0x2a


	//----- nvinfo : EIATTR_SPARSE_MMA_MASK
	.align		4
.L_164:
        /*0018*/ 	.byte	0x03, 0x50
        /*001a*/ 	.short	0x0000


	//----- nvinfo : EIATTR_MAXREG_COUNT
	.align		4
        /*001c*/ 	.byte	0x03, 0x1b
        /*001e*/ 	.short	0x0080


	//----- nvinfo : EIATTR_MERCURY_ISA_VERSION
	.align		4
        /*0020*/ 	.byte	0x03, 0x5f
        /*0022*/ 	.short	0x0101


	//----- nvinfo : EIATTR_VRC_CTA_INIT_COUNT
	.align		4
        /*0024*/ 	.byte	0x02, 0x4a
	.zero		1
	.zero		1


	//----- nvinfo : EIATTR_EXIT_INSTR_OFFSETS
	.align		4
        /*0028*/ 	.byte	0x04, 0x1c
        /*002a*/ 	.short	(.L_166 - .L_165)


	//   ....[0]....
.L_165:
        /*002c*/ 	.word	0x00000010


	//----- nvinfo : EIATTR_MAX_THREADS
	.align		4
.L_166:
        /*0030*/ 	.byte	0x04, 0x05
        /*0032*/ 	.short	(.L_168 - .L_167)
.L_167:
        /*0034*/ 	.word	0x00000200
        /*0038*/ 	.word	0x00000001
        /*003c*/ 	.word	0x00000001


	//----- nvinfo : EIATTR_CBANK_PARAM_SIZE
	.align		4
.L_168:
        /*0040*/ 	.byte	0x03, 0x19
        /*0042*/ 	.short	0x0a80


	//----- nvinfo : EIATTR_PARAM_CBANK
	.align		4
        /*0044*/ 	.byte	0x04, 0x0a
        /*0046*/ 	.short	(.L_170 - .L_169)
	.align		4
.L_169:
        /*0048*/ 	.word	index@(.nv.constant0._ZN7cutlass13device_kernelIN5flash11enable_sm90INS1_16FlashAttnFwdSm90INS1_25CollectiveMainloopFwdSm90ILi2EN4cute5tupleIJNS5_1CILi1EEES8_S8_EEENS6_IJNS7_ILi192EEENS7_ILi128EEENS7_ILi64EEEEEELi64ENS_10bfloat16_tEfNS_4arch4Sm90ELb1ELb0ELb1ELb1ELb0ELb1ELb0ELb1ELb1ELb1ELb0ELb0EEENS1_21CollectiveEpilogueFwdINS6_IJSA_SC_SB_EEES9_SE_SG_Li384ELb1ELb1ELb0ELb0EEENS1_36VarlenDynamicPersistentTileSchedulerILi192ELi128ELi384ELi128ELb0ELb1ELb1ELb1ELb1ELb1EEEEEEEEEvNT_6ParamsE)
        /*004c*/ 	.short	0x0380
        /*004e*/ 	.short	0x0a80


	//----- nvinfo : EIATTR_SW_WAR
	.align		4
.L_170:
        /*0050*/ 	.byte	0x04, 0x36
        /*0052*/ 	.short	(.L_172 - .L_171)
.L_171:
        /*0054*/ 	.word	0x00000008
.L_172:


//--------------------- .nv.callgraph             --------------------------
	.section	.nv.callgraph,"",@"SHT_CUDA_CALLGRAPH"
	.align	4
	.sectionentsize	8
	.align		4
        /*0000*/ 	.word	0x00000000
	.align		4
        /*0004*/ 	.word	0xffffffff
	.align		4
        /*0008*/ 	.word	0x00000000
	.align		4
        /*000c*/ 	.word	0xfffffffe
	.align		4
        /*0010*/ 	.word	0x00000000
	.align		4
        /*0014*/ 	.word	0xfffffffd
	.align		4
        /*0018*/ 	.word	0x00000000
	.align		4
        /*001c*/ 	.word	0xfffffffc


//--------------------- .nv.constant4             --------------------------
	.section	.nv.constant4,"a",@progbits
	.align	8
	.align		8
.nv.constant4:
        /*0000*/ 	.dword	_ZN81_INTERNAL_c6180452_45_flash_fwd_hdim64_bf16_softcap_packgqa_sm90_cu_744032ad_36494cuda3std3__45__cpo5beginE
	.align		8
        /*0008*/ 	.dword	_ZN81_INTERNAL_c6180452_45_flash_fwd_hdim64_bf16_softcap_packgqa_sm90_cu_744032ad_36494cuda3std3__45__cpo3endE
	.align		8
        /*0010*/ 	.dword	_ZN81_INTERNAL_c6180452_45_flash_fwd_hdim64_bf16_softcap_packgqa_sm90_cu_744032ad_36494cuda3std3__45__cpo6cbeginE
	.align		8
        /*0018*/ 	.dword	_ZN81_INTERNAL_c6180452_45_flash_fwd_hdim64_bf16_softcap_packgqa_sm90_cu_744032ad_36494cuda3std3__45__cpo4cendE
	.align		8
        /*0020*/ 	.dword	_ZN81_INTERNAL_c6180452_45_flash_fwd_hdim64_bf16_softcap_packgqa_sm90_cu_744032ad_36494cuda3std3__483_GLOBAL__N__c6180452_45_flash_fwd_hdim64_bf16_softcap_packgqa_sm90_cu_744032ad_36496ignoreE
	.align		8
        /*0028*/ 	.dword	_ZN81_INTERNAL_c6180452_45_flash_fwd_hdim64_bf16_softcap_packgqa_sm90_cu_744032ad_36494cuda3std3__419piecewise_constructE
	.align		8
        /*0030*/ 	.dword	_ZN81_INTERNAL_c6180452_45_flash_fwd_hdim64_bf16_softcap_packgqa_sm90_cu_744032ad_36494cuda3std3__48in_placeE
	.align		8
        /*0038*/ 	.dword	_ZN81_INTERNAL_c6180452_45_flash_fwd_hdim64_bf16_softcap_packgqa_sm90_cu_744032ad_36494cuda3std6ranges3__45__cpo4swapE
	.align		8
        /*0040*/ 	.dword	_ZN81_INTERNAL_c6180452_45_flash_fwd_hdim64_bf16_softcap_packgqa_sm90_cu_744032ad_36494cuda3std6ranges3__45__cpo9iter_moveE
	.align		8
        /*0048*/ 	.dword	_ZN81_INTERNAL_c6180452_45_flash_fwd_hdim64_bf16_softcap_packgqa_sm90_cu_744032ad_36494cute7productE
	.align		8
        /*0050*/ 	.dword	_ZN81_INTERNAL_c6180452_45_flash_fwd_hdim64_bf16_softcap_packgqa_sm90_cu_744032ad_36494cute1_E


//--------------------- .text._ZN7cutlass13device_kernelIN5flash11enable_sm90INS1_16FlashAttnFwdSm90INS1_25CollectiveMainloopFwdSm90ILi2EN4cute5tupleIJNS5_1CILi1EEES8_S8_EEENS6_IJNS7_ILi192EEESA_NS7_ILi64EEEEEELi64ENS_10bfloat16_tEfNS_4arch4Sm90ELb0ELb0ELb1ELb0ELb0ELb0ELb0ELb0ELb1ELb1ELb0ELb0EEENS1_21CollectiveEpilogueFwdINS6_IJSA_SB_SA_EEES9_SD_SF_Li384ELb0ELb1ELb0ELb0EEENS1_29StaticPersistentTileSchedulerILb0EEEEEEEEEvNT_6ParamsE --------------------------
	.section	.text._ZN7cutlass13device_kernelIN5flash11enable_sm90INS1_16FlashAttnFwdSm90INS1_25CollectiveMainloopFwdSm90ILi2EN4cute5tupleIJNS5_1CILi1EEES8_S8_EEENS6_IJNS7_ILi192EEESA_NS7_ILi64EEEEEELi64ENS_10bfloat16_tEfNS_4arch4Sm90ELb0ELb0ELb1ELb0ELb0ELb0ELb0ELb0ELb1ELb1ELb0ELb0EEENS1_21CollectiveEpilogueFwdINS6_IJSA_SB_SA_EEES9_SD_SF_Li384ELb0ELb1ELb0ELb0EEENS1_29StaticPersistentTileSchedulerILb0EEEEEEEEEvNT_6ParamsE,"ax",@progbits
	.align	128
.text._ZN7cutlass13device_kernelIN5flash11enable_sm90INS1_16FlashAttnFwdSm90INS1_25CollectiveMainloopFwdSm90ILi2EN4cute5tupleIJNS5_1CILi1EEES8_S8_EEENS6_IJNS7_ILi192EEESA_NS7_ILi64EEEEEELi64ENS_10bfloat16_tEfNS_4arch4Sm90ELb0ELb0ELb1ELb0ELb0ELb0ELb0ELb0ELb1ELb1ELb0ELb0EEENS1_21CollectiveEpilogueFwdINS6_IJSA_SB_SA_EEES9_SD_SF_Li384ELb0ELb1ELb0ELb0EEENS1_29StaticPersistentTileSchedulerILb0EEEEEEEEEvNT_6ParamsE:
        .type           _ZN7cutlass13device_kernelIN5flash11enable_sm90INS1_16FlashAttnFwdSm90INS1_25CollectiveMainloopFwdSm90ILi2EN4cute5tupleIJNS5_1CILi1EEES8_S8_EEENS6_IJNS7_ILi192EEESA_NS7_ILi64EEEEEELi64ENS_10bfloat16_tEfNS_4arch4Sm90ELb0ELb0ELb1ELb0ELb0ELb0ELb0ELb0ELb1ELb1ELb0ELb0EEENS1_21CollectiveEpilogueFwdINS6_IJSA_SB_SA_EEES9_SD_SF_Li384ELb0ELb1ELb0ELb0EEENS1_29StaticPersistentTileSchedulerILb0EEEEEEEEEvNT_6ParamsE,@function
        .size           _ZN7cutlass13device_kernelIN5flash11enable_sm90INS1_16FlashAttnFwdSm90INS1_25CollectiveMainloopFwdSm90ILi2EN4cute5tupleIJNS5_1CILi1EEES8_S8_EEENS6_IJNS7_ILi192EEESA_NS7_ILi64EEEEEELi64ENS_10bfloat16_tEfNS_4arch4Sm90ELb0ELb0ELb1ELb0ELb0ELb0ELb0ELb0ELb1ELb1ELb0ELb0EEENS1_21CollectiveEpilogueFwdINS6_IJSA_SB_SA_EEES9_SD_SF_Li384ELb0ELb1ELb0ELb0EEENS1_29StaticPersistentTileSchedulerILb0EEEEEEEEEvNT_6ParamsE,(.L_x_9 - _ZN7cutlass13device_kernelIN5flash11enable_sm90INS1_16FlashAttnFwdSm90INS1_25CollectiveMainloopFwdSm90ILi2EN4cute5tupleIJNS5_1CILi1EEES8_S8_EEENS6_IJNS7_ILi192EEESA_NS7_ILi64EEEEEELi64ENS_10bfloat16_tEfNS_4arch4Sm90ELb0ELb0ELb1ELb0ELb0ELb0ELb0ELb0ELb1ELb1ELb0ELb0EEENS1_21CollectiveEpilogueFwdINS6_IJSA_SB_SA_EEES9_SD_SF_Li384ELb0ELb1ELb0ELb0EEENS1_29StaticPersistentTileSchedulerILb0EEEEEEEEEvNT_6ParamsE)
        .other          _ZN7cutlass13device_kernelIN5flash11enable_sm90INS1_16FlashAttnFwdSm90INS1_25CollectiveMainloopFwdSm90ILi2EN4cute5tupleIJNS5_1CILi1EEES8_S8_EEENS6_IJNS7_ILi192EEESA_NS7_ILi64EEEEEELi64ENS_10bfloat16_tEfNS_4arch4Sm90ELb0ELb0ELb1ELb0ELb0ELb0ELb0ELb0ELb1ELb1ELb0ELb0EEENS1_21CollectiveEpilogueFwdINS6_IJSA_SB_SA_EEES9_SD_SF_Li384ELb0ELb1ELb0ELb0EEENS1_29StaticPersistentTileSchedulerILb0EEEEEEEEEvNT_6ParamsE,@"STO_CUDA_ENTRY STV_DEFAULT"
_ZN7cutlass13device_kernelIN5flash11enable_sm90INS1_16FlashAttnFwdSm90INS1_25CollectiveMainloopFwdSm90ILi2EN4cute5tupleIJNS5_1CILi1EEES8_S8_EEENS6_IJNS7_ILi192EEESA_NS7_ILi64EEEEEELi64ENS_10bfloat16_tEfNS_4arch4Sm90ELb0ELb0ELb1ELb0ELb0ELb0ELb0ELb0ELb1ELb1ELb0ELb0EEENS1_21CollectiveEpilogueFwdINS6_IJSA_SB_SA_EEES9_SD_SF_Li384ELb0ELb1ELb0ELb0EEENS1_29StaticPersistentTileSchedulerILb0EEEEEEEEEvNT_6ParamsE:
[----:B------:R-:W-:Y:S01]  /*0000*/  LDC R1, c[0x0][0x37c] ;  /* 0x0000df00ff017b82 */ /* 0x000fe20000000800 */
[----:B------:R-:W-:Y:S05]  /*0010*/  EXIT ;  /* 0x000000000000794d */ /* 0x000fea0003800000 */
.L_x_0:
[----:B------:R-:W-:-:S00]  /*0020*/  BRA `(.L_x_0) ;  /* 0xfffffffc00fc7947 */ /* 0x000fc0000383ffff */
[----:B------:R-:W-:-:S00]  /*0030*/  NOP ;  /* 0x0000000000007918 */ /* 0x000fc00000000000 */
        /* <DEDUP_REMOVED lines=12> */
.L_x_9:


//--------------------- .text._ZN7cutlass13device_kernelIN5flash11enable_sm90INS1_16FlashAttnFwdSm90INS1_25CollectiveMainloopFwdSm90ILi2EN4cute5tupleIJNS5_1CILi1EEES8_S8_EEENS6_IJNS7_ILi192EEESA_NS7_ILi64EEEEEELi64ENS_10bfloat16_tEfNS_4arch4Sm90ELb0ELb0ELb1ELb1ELb0ELb0ELb0ELb0ELb1ELb1ELb0ELb0EEENS1_21CollectiveEpilogueFwdINS6_IJSA_SB_SA_EEES9_SD_SF_Li384ELb1ELb1ELb0ELb0EEENS1_36VarlenDynamicPersistentTileSchedulerILi192ELi192ELi384ELi128ELb0ELb1ELb1ELb0ELb1ELb1EEEEEEEEEvNT_6ParamsE --------------------------
	.section	.text._ZN7cutlass13device_kernelIN5flash11enable_sm90INS1_16FlashAttnFwdSm90INS1_25CollectiveMainloopFwdSm90ILi2EN4cute5tupleIJNS5_1CILi1EEES8_S8_EEENS6_IJNS7_ILi192EEESA_NS7_ILi64EEEEEELi64ENS_10bfloat16_tEfNS_4arch4Sm90ELb0ELb0ELb1ELb1ELb0ELb0ELb0ELb0ELb1ELb1ELb0ELb0EEENS1_21CollectiveEpilogueFwdINS6_IJSA_SB_SA_EEES9_SD_SF_Li384ELb1ELb1ELb0ELb0EEENS1_36VarlenDynamicPersistentTileSchedulerILi192ELi192ELi384ELi128ELb0ELb1ELb1ELb0ELb1ELb1EEEEEEEEEvNT_6ParamsE,"ax",@progbits
	.align	128
.text._ZN7cutlass13device_kernelIN5flash11enable_sm90INS1_16FlashAttnFwdSm90INS1_25CollectiveMainloopFwdSm90ILi2EN4cute5tupleIJNS5_1CILi1EEES8_S8_EEENS6_IJNS7_ILi192EEESA_NS7_ILi64EEEEEELi64ENS_10bfloat16_tEfNS_4arch4Sm90ELb0ELb0ELb1ELb1ELb0ELb0ELb0ELb0ELb1ELb1ELb0ELb0EEENS1_21CollectiveEpilogueFwdINS6_IJSA_SB_SA_EEES9_SD_SF_Li384ELb1ELb1ELb0ELb0EEENS1_36VarlenDynamicPersistentTileSchedulerILi192ELi192ELi384ELi128ELb0ELb1ELb1ELb0ELb1ELb1EEEEEEEEEvNT_6ParamsE:
        .type           _ZN7cutlass13device_kernelIN5flash11enable_sm90INS1_16FlashAttnFwdSm90INS1_25CollectiveMainloopFwdSm90ILi2EN4cute5tupleIJNS5_1CILi1EEES8_S8_EEENS6_IJNS7_ILi192EEESA_NS7_ILi64EEEEEELi64ENS_10bfloat16_tEfNS_4arch4Sm90ELb0ELb0ELb1ELb1ELb0ELb0ELb0ELb0ELb1ELb1ELb0ELb0EEENS1_21CollectiveEpilogueFwdINS6_IJSA_SB_SA_EEES9_SD_SF_Li384ELb1ELb1ELb0ELb0EEENS1_36VarlenDynamicPersistentTileSchedulerILi192ELi192ELi384ELi128ELb0ELb1ELb1ELb0ELb1ELb1EEEEEEEEEvNT_6ParamsE,@function
        .size           _ZN7cutlass13device_kernelIN5flash11enable_sm90INS1_16FlashAttnFwdSm90INS1_25CollectiveMainloopFwdSm90ILi2EN4cute5tupleIJNS5_1CILi1EEES8_S8_EEENS6_IJNS7_ILi192EEESA_NS7_ILi64EEEEEELi64ENS_10bfloat16_tEfNS_4arch4Sm90ELb0ELb0ELb1ELb1ELb0ELb0ELb0ELb0ELb1ELb1ELb0ELb0EEENS1_21CollectiveEpilogueFwdINS6_IJSA_SB_SA_EEES9_SD_SF_Li384ELb1ELb1ELb0ELb0EEENS1_36VarlenDynamicPersistentTileSchedulerILi192ELi192ELi384ELi128ELb0ELb1ELb1ELb0ELb1ELb1EEEEEEEEEvNT_6ParamsE,(.L_x_10 - _ZN7cutlass13device_kernelIN5flash11enable_sm90INS1_16FlashAttnFwdSm90INS1_25CollectiveMainloopFwdSm90ILi2EN4cute5tupleIJNS5_1CILi1EEES8_S8_EEENS6_IJNS7_ILi192EEESA_NS7_ILi64EEEEEELi64ENS_10bfloat16_tEfNS_4arch4Sm90ELb0ELb0ELb1ELb1ELb0ELb0ELb0ELb0ELb1ELb1ELb0ELb0EEENS1_21CollectiveEpilogueFwdINS6_IJSA_SB_SA_EEES9_SD_SF_Li384ELb1ELb1ELb0ELb0EEENS1_36VarlenDynamicPersistentTileSchedulerILi192ELi192ELi384ELi128ELb0ELb1ELb1ELb0ELb1ELb1EEEEEEEEEvNT_6ParamsE)
        .other          _ZN7cutlass13device_kernelIN5flash11enable_sm90INS1_16FlashAttnFwdSm90INS1_25CollectiveMainloopFwdSm90ILi2EN4cute5tupleIJNS5_1CILi1EEES8_S8_EEENS6_IJNS7_ILi192EEESA_NS7_ILi64EEEEEELi64ENS_10bfloat16_tEfNS_4arch4Sm90ELb0ELb0ELb1ELb1ELb0ELb0ELb0ELb0ELb1ELb1ELb0ELb0EEENS1_21CollectiveEpilogueFwdINS6_IJSA_SB_SA_EEES9_SD_SF_Li384ELb1ELb1ELb0ELb0EEENS1_36VarlenDynamicPersistentTileSchedulerILi192ELi192ELi384ELi128ELb0ELb1ELb1ELb0ELb1ELb1EEEEEEEEEvNT_6ParamsE,@"STO_CUDA_ENTRY STV_DEFAULT"
_ZN7cutlass13device_kernelIN5flash11enable_sm90INS1_16FlashAttnFwdSm90INS1_25CollectiveMainloopFwdSm90ILi2EN4cute5tupleIJNS5_1CILi1EEES8_S8_EEENS6_IJNS7_ILi192EEESA_NS7_ILi64EEEEEELi64ENS_10bfloat16_tEfNS_4arch4Sm90ELb0ELb0ELb1ELb1ELb0ELb0ELb0ELb0ELb1ELb1ELb0ELb0EEENS1_21CollectiveEpilogueFwdINS6_IJSA_SB_SA_EEES9_SD_SF_Li384ELb1ELb1ELb0ELb0EEENS1_36VarlenDynamicPersistentTileSchedulerILi192ELi192ELi384ELi128ELb0ELb1ELb1ELb0ELb1ELb1EEEEEEEEEvNT_6ParamsE:
[----:B------:R-:W-:Y:S01]  /*0000*/  LDC R1, c[0x0][0x37c] ;  /* 0x0000df00ff017b82 */ /* 0x000fe20000000800 */
[----:B------:R-:W-:Y:S05]  /*0010*/  EXIT ;  /* 0x000000000000794d */ /* 0x000fea0003800000 */
.L_x_1:
        /* <DEDUP_REMOVED lines=14> */
.L_x_10:


//--------------------- .text._ZN7cutlass13device_kernelIN5flash11enable_sm90INS1_16FlashAttnFwdSm90INS1_25CollectiveMainloopFwdSm90ILi2EN4cute5tupleIJNS5_1CILi1EEES8_S8_EEENS6_IJNS7_ILi192EEESA_NS7_ILi64EEEEEELi64ENS_10bfloat16_tEfNS_4arch4Sm90ELb0ELb0ELb1ELb1ELb0ELb1ELb0ELb0ELb1ELb1ELb0ELb0EEENS1_21CollectiveEpilogueFwdINS6_IJSA_SB_SA_EEES9_SD_SF_Li384ELb1ELb1ELb0ELb0EEENS1_36VarlenDynamicPersistentTileSchedulerILi192ELi192ELi384ELi128ELb0ELb1ELb1ELb0ELb1ELb1EEEEEEEEEvNT_6ParamsE --------------------------
	.section	.text._ZN7cutlass13device_kernelIN5flash11enable_sm90INS1_16FlashAttnFwdSm90INS1_25CollectiveMainloopFwdSm90ILi2EN4cute5tupleIJNS5_1CILi1EEES8_S8_EEENS6_IJNS7_ILi192EEESA_NS7_ILi64EEEEEELi64ENS_10bfloat16_tEfNS_4arch4Sm90ELb0ELb0ELb1ELb1ELb0ELb1ELb0ELb0ELb1ELb1ELb0ELb0EEENS1_21CollectiveEpilogueFwdINS6_IJSA_SB_SA_EEES9_SD_SF_Li384ELb1ELb1ELb0ELb0EEENS1_36VarlenDynamicPersistentTileSchedulerILi192ELi192ELi384ELi128ELb0ELb1ELb1ELb0ELb1ELb1EEEEEEEEEvNT_6ParamsE,"ax",@progbits
	.align	128
.text._ZN7cutlass13device_kernelIN5flash11enable_sm90INS1_16FlashAttnFwdSm90INS1_25CollectiveMainloopFwdSm90ILi2EN4cute5tupleIJNS5_1CILi1EEES8_S8_EEENS6_IJNS7_ILi192EEESA_NS7_ILi64EEEEEELi64ENS_10bfloat16_tEfNS_4arch4Sm90ELb0ELb0ELb1ELb1ELb0ELb1ELb0ELb0ELb1ELb1ELb0ELb0EEENS1_21CollectiveEpilogueFwdINS6_IJSA_SB_SA_EEES9_SD_SF_Li384ELb1ELb1ELb0ELb0EEENS1_36VarlenDynamicPersistentTileSchedulerILi192ELi192ELi384ELi128ELb0ELb1ELb1ELb0ELb1ELb1EEEEEEEEEvNT_6ParamsE:
        .type           _ZN7cutlass13device_kernelIN5flash11enable_sm90INS1_16FlashAttnFwdSm90INS1_25CollectiveMainloopFwdSm90ILi2EN4cute5tupleIJNS5_1CILi1EEES8_S8_EEENS6_IJNS7_ILi192EEESA_NS7_ILi64EEEEEELi64ENS_10bfloat16_tEfNS_4arch4Sm90ELb0ELb0ELb1ELb1ELb0ELb1ELb0ELb0ELb1ELb1ELb0ELb0EEENS1_21CollectiveEpilogueFwdINS6_IJSA_SB_SA_EEES9_SD_SF_Li384ELb1ELb1ELb0ELb0EEENS1_36VarlenDynamicPersistentTileSchedulerILi192ELi192ELi384ELi128ELb0ELb1ELb1ELb0ELb1ELb1EEEEEEEEEvNT_6ParamsE,@function
        .size           _ZN7cutlass13device_kernelIN5flash11enable_sm90INS1_16FlashAttnFwdSm90INS1_25CollectiveMainloopFwdSm90ILi2EN4cute5tupleIJNS5_1CILi1EEES8_S8_EEENS6_IJNS7_ILi192EEESA_NS7_ILi64EEEEEELi64ENS_10bfloat16_tEfNS_4arch4Sm90ELb0ELb0ELb1ELb1ELb0ELb1ELb0ELb0ELb1ELb1ELb0ELb0EEENS1_21CollectiveEpilogueFwdINS6_IJSA_SB_SA_EEES9_SD_SF_Li384ELb1ELb1ELb0ELb0EEENS1_36VarlenDynamicPersistentTileSchedulerILi192ELi192ELi384ELi128ELb0ELb1ELb1ELb0ELb1ELb1EEEEEEEEEvNT_6ParamsE,(.L_x_11 - _ZN7cutlass13device_kernelIN5flash11enable_sm90INS1_16FlashAttnFwdSm90INS1_25CollectiveMainloopFwdSm90ILi2EN4cute5tupleIJNS5_1CILi1EEES8_S8_EEENS6_IJNS7_ILi192EEESA_NS7_ILi64EEEEEELi64ENS_10bfloat16_tEfNS_4arch4Sm90ELb0ELb0ELb1ELb1ELb0ELb1ELb0ELb0ELb1ELb1ELb0ELb0EEENS1_21CollectiveEpilogueFwdINS6_IJSA_SB_SA_EEES9_SD_SF_Li384ELb1ELb1ELb0ELb0EEENS1_36VarlenDynamicPersistentTileSchedulerILi192ELi192ELi384ELi128ELb0ELb1ELb1ELb0ELb1ELb1EEEEEEEEEvNT_6ParamsE)
        .other          _ZN7cutlass13device_kernelIN5flash11enable_sm90INS1_16FlashAttnFwdSm90INS1_25CollectiveMainloopFwdSm90ILi2EN4cute5tupleIJNS5_1CILi1EEES8_S8_EEENS6_IJNS7_ILi192EEESA_NS7_ILi64EEEEEELi64ENS_10bfloat16_tEfNS_4arch4Sm90ELb0ELb0ELb1ELb1ELb0ELb1ELb0ELb0ELb1ELb1ELb0ELb0EEENS1_21CollectiveEpilogueFwdINS6_IJSA_SB_SA_EEES9_SD_SF_Li384ELb1ELb1ELb0ELb0EEENS1_36VarlenDynamicPersistentTileSchedulerILi192ELi192ELi384ELi128ELb0ELb1ELb1ELb0ELb1ELb1EEEEEEEEEvNT_6ParamsE,@"STO_CUDA_ENTRY STV_DEFAULT"
_ZN7cutlass13device_kernelIN5flash11enable_sm90INS1_16FlashAttnFwdSm90INS1_25CollectiveMainloopFwdSm90ILi2EN4cute5tupleIJNS5_1CILi1EEES8_S8_EEENS6_IJNS7_ILi192EEESA_NS7_ILi64EEEEEELi64ENS_10bfloat16_tEfNS_4arch4Sm90ELb0ELb0ELb1ELb1ELb0ELb1ELb0ELb0ELb1ELb1ELb0ELb0EEENS1_21CollectiveEpilogueFwdINS6_IJSA_SB_SA_EEES9_SD_SF_Li384ELb1ELb1ELb0ELb0EEENS1_36VarlenDynamicPersistentTileSchedulerILi192ELi192ELi384ELi128ELb0ELb1ELb1ELb0ELb1ELb1EEEEEEEEEvNT_6ParamsE:
[----:B------:R-:W-:Y:S01]  /*0000*/  LDC R1, c[0x0][0x37c] ;  /* 0x0000df00ff017b82 */ /* 0x000fe20000000800 */
[----:B------:R-:W-:Y:S05]  /*0010*/  EXIT ;  /* 0x000000000000794d */ /* 0x000fea0003800000 */
.L_x_2:
        /* <DEDUP_REMOVED lines=14> */
.L_x_11:


//--------------------- .text._ZN7cutlass13device_kernelIN5flash11enable_sm90INS1_16FlashAttnFwdSm90INS1_25CollectiveMainloopFwdSm90ILi2EN4cute5tupleIJNS5_1CILi1EEES8_S8_EEENS6_IJNS7_ILi192EEENS7_ILi128EEENS7_ILi64EEEEEELi64ENS_10bfloat16_tEfNS_4arch4Sm90ELb0ELb1ELb1ELb0ELb0ELb0ELb0ELb1ELb1ELb1ELb0ELb0EEENS1_21CollectiveEpilogueFwdINS6_IJSA_SC_SB_EEES9_SE_SG_Li384ELb0ELb1ELb0ELb0EEENS1_30DynamicPersistentTileSchedulerILi384ELi128ELb0ELb1ELb1EEEEEEEEEvNT_6ParamsE --------------------------
	.section	.text._ZN7cutlass13device_kernelIN5flash11enable_sm90INS1_16FlashAttnFwdSm90INS1_25CollectiveMainloopFwdSm90ILi2EN4cute5tupleIJNS5_1CILi1EEES8_S8_EEENS6_IJNS7_ILi192EEENS7_ILi128EEENS7_ILi64EEEEEELi64ENS_10bfloat16_tEfNS_4arch4Sm90ELb0ELb1ELb1ELb0ELb0ELb0ELb0ELb1ELb1ELb1ELb0ELb0EEENS1_21CollectiveEpilogueFwdINS6_IJSA_SC_SB_EEES9_SE_SG_Li384ELb0ELb1ELb0ELb0EEENS1_30DynamicPersistentTileSchedulerILi384ELi128ELb0ELb1ELb1EEEEEEEEEvNT_6ParamsE,"ax",@progbits
	.align	128
.text._ZN7cutlass13device_kernelIN5flash11enable_sm90INS1_16FlashAttnFwdSm90INS1_25CollectiveMainloopFwdSm90ILi2EN4cute5tupleIJNS5_1CILi1EEES8_S8_EEENS6_IJNS7_ILi192EEENS7_ILi128EEENS7_ILi64EEEEEELi64ENS_10bfloat16_tEfNS_4arch4Sm90ELb0ELb1ELb1ELb0ELb0ELb0ELb0ELb1ELb1ELb1ELb0ELb0EEENS1_21CollectiveEpilogueFwdINS6_IJSA_SC_SB_EEES9_SE_SG_Li384ELb0ELb1ELb0ELb0EEENS1_30DynamicPersistentTileSchedulerILi384ELi128ELb0ELb1ELb1EEEEEEEEEvNT_6ParamsE:
        .type           _ZN7cutlass13device_kernelIN5flash11enable_sm90INS1_16FlashAttnFwdSm90INS1_25CollectiveMainloopFwdSm90ILi2EN4cute5tupleIJNS5_1CILi1EEES8_S8_EEENS6_IJNS7_ILi192EEENS7_ILi128EEENS7_ILi64EEEEEELi64ENS_10bfloat16_tEfNS_4arch4Sm90ELb0ELb1ELb1ELb0ELb0ELb0ELb0ELb1ELb1ELb1ELb0ELb0EEENS1_21CollectiveEpilogueFwdINS6_IJSA_SC_SB_EEES9_SE_SG_Li384ELb0ELb1ELb0ELb0EEENS1_30DynamicPersistentTileSchedulerILi384ELi128ELb0ELb1ELb1EEEEEEEEEvNT_6ParamsE,@function
        .size           _ZN7cutlass13device_kernelIN5flash11enable_sm90INS1_16FlashAttnFwdSm90INS1_25CollectiveMainloopFwdSm90ILi2EN4cute5tupleIJNS5_1CILi1EEES8_S8_EEENS6_IJNS7_ILi192EEENS7_ILi128EEENS7_ILi64EEEEEELi64ENS_10bfloat16_tEfNS_4arch4Sm90ELb0ELb1ELb1ELb0ELb0ELb0ELb0ELb1ELb1ELb1ELb0ELb0EEENS1_21CollectiveEpilogueFwdINS6_IJSA_SC_SB_EEES9_SE_SG_Li384ELb0ELb1ELb0ELb0EEENS1_30DynamicPersistentTileSchedulerILi384ELi128ELb0ELb1ELb1EEEEEEEEEvNT_6ParamsE,(.L_x_12 - _ZN7cutlass13device_kernelIN5flash11enable_sm90INS1_16FlashAttnFwdSm90INS1_25CollectiveMainloopFwdSm90ILi2EN4cute5tupleIJNS5_1CILi1EEES8_S8_EEENS6_IJNS7_ILi192EEENS7_ILi128EEENS7_ILi64EEEEEELi64ENS_10bfloat16_tEfNS_4arch4Sm90ELb0ELb1ELb1ELb0ELb0ELb0ELb0ELb1ELb1ELb1ELb0ELb0EEENS1_21CollectiveEpilogueFwdINS6_IJSA_SC_SB_EEES9_SE_SG_Li384ELb0ELb1ELb0ELb0EEENS1_30DynamicPersistentTileSchedulerILi384ELi128ELb0ELb1ELb1EEEEEEEEEvNT_6ParamsE)
        .other          _ZN7cutlass13device_kernelIN5flash11enable_sm90INS1_16FlashAttnFwdSm90INS1_25CollectiveMainloopFwdSm90ILi2EN4cute5tupleIJNS5_1CILi1EEES8_S8_EEENS6_IJNS7_ILi192EEENS7_ILi128EEENS7_ILi64EEEEEELi64ENS_10bfloat16_tEfNS_4arch4Sm90ELb0ELb1ELb1ELb0ELb0ELb0ELb0ELb1ELb1ELb1ELb0ELb0EEENS1_21CollectiveEpilogueFwdINS6_IJSA_SC_SB_EEES9_SE_SG_Li384ELb0ELb1ELb0ELb0EEENS1_30DynamicPersistentTileSchedulerILi384ELi128ELb0ELb1ELb1EEEEEEEEEvNT_6ParamsE,@"STO_CUDA_ENTRY STV_DEFAULT"
_ZN7cutlass13device_kernelIN5flash11enable_sm90INS1_16FlashAttnFwdSm90INS1_25CollectiveMainloopFwdSm90ILi2EN4cute5tupleIJNS5_1CILi1EEES8_S8_EEENS6_IJNS7_ILi192EEENS7_ILi128EEENS7_ILi64EEEEEELi64ENS_10bfloat16_tEfNS_4arch4Sm90ELb0ELb1ELb1ELb0ELb0ELb0ELb0ELb1ELb1ELb1ELb0ELb0EEENS1_21CollectiveEpilogueFwdINS6_IJSA_SC_SB_EEES9_SE_SG_Li384ELb0ELb1ELb0ELb0EEENS1_30DynamicPersistentTileSchedulerILi384ELi128ELb0ELb1ELb1EEEEEEEEEvNT_6ParamsE:
[----:B------:R-:W-:Y:S01]  /*0000*/  LDC R1, c[0x0][0x37c] ;  /* 0x0000df00ff017b82 */ /* 0x000fe20000000800 */
[----:B------:R-:W-:Y:S05]  /*0010*/  EXIT ;  /* 0x000000000000794d */ /* 0x000fea0003800000 */
.L_x_3:
        /* <DEDUP_REMOVED lines=14> */
.L_x_12:


//--------------------- .text._ZN7cutlass13device_kernelIN5flash11enable_sm90INS1_16FlashAttnFwdSm90INS1_25CollectiveMainloopFwdSm90ILi2EN4cute5tupleIJNS5_1CILi1EEES8_S8_EEENS6_IJNS7_ILi192EEENS7_ILi128EEENS7_ILi64EEEEEELi64ENS_10bfloat16_tEfNS_4arch4Sm90ELb0ELb1ELb1ELb1ELb0ELb0ELb0ELb1ELb1ELb1ELb0ELb0EEENS1_21CollectiveEpilogueFwdINS6_IJSA_SC_SB_EEES9_SE_SG_Li384ELb1ELb1ELb0ELb0EEENS1_36VarlenDynamicPersistentTileSchedulerILi192ELi128ELi384ELi128ELb0ELb1ELb1ELb1ELb0ELb1EEEEEEEEEvNT_6ParamsE --------------------------
	.section	.text._ZN7cutlass13device_kernelIN5flash11enable_sm90INS1_16FlashAttnFwdSm90INS1_25CollectiveMainloopFwdSm90ILi2EN4cute5tupleIJNS5_1CILi1EEES8_S8_EEENS6_IJNS7_ILi192EEENS7_ILi128EEENS7_ILi64EEEEEELi64ENS_10bfloat16_tEfNS_4arch4Sm90ELb0ELb1ELb1ELb1ELb0ELb0ELb0ELb1ELb1ELb1ELb0ELb0EEENS1_21CollectiveEpilogueFwdINS6_IJSA_SC_SB_EEES9_SE_SG_Li384ELb1ELb1ELb0ELb0EEENS1_36VarlenDynamicPersistentTileSchedulerILi192ELi128ELi384ELi128ELb0ELb1ELb1ELb1ELb0ELb1EEEEEEEEEvNT_6ParamsE,"ax",@progbits
	.align	128
.text._ZN7cutlass13device_kernelIN5flash11enable_sm90INS1_16FlashAttnFwdSm90INS1_25CollectiveMainloopFwdSm90ILi2EN4cute5tupleIJNS5_1CILi1EEES8_S8_EEENS6_IJNS7_ILi192EEENS7_ILi128EEENS7_ILi64EEEEEELi64ENS_10bfloat16_tEfNS_4arch4Sm90ELb0ELb1ELb1ELb1ELb0ELb0ELb0ELb1ELb1ELb1ELb0ELb0EEENS1_21CollectiveEpilogueFwdINS6_IJSA_SC_SB_EEES9_SE_SG_Li384ELb1ELb1ELb0ELb0EEENS1_36VarlenDynamicPersistentTileSchedulerILi192ELi128ELi384ELi128ELb0ELb1ELb1ELb1ELb0ELb1EEEEEEEEEvNT_6ParamsE:
        .type           _ZN7cutlass13device_kernelIN5flash11enable_sm90INS1_16FlashAttnFwdSm90INS1_25CollectiveMainloopFwdSm90ILi2EN4cute5tupleIJNS5_1CILi1EEES8_S8_EEENS6_IJNS7_ILi192EEENS7_ILi128EEENS7_ILi64EEEEEELi64ENS_10bfloat16_tEfNS_4arch4Sm90ELb0ELb1ELb1ELb1ELb0ELb0ELb0ELb1ELb1ELb1ELb0ELb0EEENS1_21CollectiveEpilogueFwdINS6_IJSA_SC_SB_EEES9_SE_SG_Li384ELb1ELb1ELb0ELb0EEENS1_36VarlenDynamicPersistentTileSchedulerILi192ELi128ELi384ELi128ELb0ELb1ELb1ELb1ELb0ELb1EEEEEEEEEvNT_6ParamsE,@function
        .size           _ZN7cutlass13device_kernelIN5flash11enable_sm90INS1_16FlashAttnFwdSm90INS1_25CollectiveMainloopFwdSm90ILi2EN4cute5tupleIJNS5_1CILi1EEES8_S8_EEENS6_IJNS7_ILi192EEENS7_ILi128EEENS7_ILi64EEEEEELi64ENS_10bfloat16_tEfNS_4arch4Sm90ELb0ELb1ELb1ELb1ELb0ELb0ELb0ELb1ELb1ELb1ELb0ELb0EEENS1_21CollectiveEpilogueFwdINS6_IJSA_SC_SB_EEES9_SE_SG_Li384ELb1ELb1ELb0ELb0EEENS1_36VarlenDynamicPersistentTileSchedulerILi192ELi128ELi384ELi128ELb0ELb1ELb1ELb1ELb0ELb1EEEEEEEEEvNT_6ParamsE,(.L_x_13 - _ZN7cutlass13device_kernelIN5flash11enable_sm90INS1_16FlashAttnFwdSm90INS1_25CollectiveMainloopFwdSm90ILi2EN4cute5tupleIJNS5_1CILi1EEES8_S8_EEENS6_IJNS7_ILi192EEENS7_ILi128EEENS7_ILi64EEEEEELi64ENS_10bfloat16_tEfNS_4arch4Sm90ELb0ELb1ELb1ELb1ELb0ELb0ELb0ELb1ELb1ELb1ELb0ELb0EEENS1_21CollectiveEpilogueFwdINS6_IJSA_SC_SB_EEES9_SE_SG_Li384ELb1ELb1ELb0ELb0EEENS1_36VarlenDynamicPersistentTileSchedulerILi192ELi128ELi384ELi128ELb0ELb1ELb1ELb1ELb0ELb1EEEEEEEEEvNT_6ParamsE)
        .other          _ZN7cutlass13device_kernelIN5flash11enable_sm90INS1_16FlashAttnFwdSm90INS1_25CollectiveMainloopFwdSm90ILi2EN4cute5tupleIJNS5_1CILi1EEES8_S8_EEENS6_IJNS7_ILi192EEENS7_ILi128EEENS7_ILi64EEEEEELi64ENS_10bfloat16_tEfNS_4arch4Sm90ELb0ELb1ELb1ELb1ELb0ELb0ELb0ELb1ELb1ELb1ELb0ELb0EEENS1_21CollectiveEpilogueFwdINS6_IJSA_SC_SB_EEES9_SE_SG_Li384ELb1ELb1ELb0ELb0EEENS1_36VarlenDynamicPersistentTileSchedulerILi192ELi128ELi384ELi128ELb0ELb1ELb1ELb1ELb0ELb1EEEEEEEEEvNT_6ParamsE,@"STO_CUDA_ENTRY STV_DEFAULT"
_ZN7cutlass13device_kernelIN5flash11enable_sm90INS1_16FlashAttnFwdSm90INS1_25CollectiveMainloopFwdSm90ILi2EN4cute5tupleIJNS5_1CILi1EEES8_S8_EEENS6_IJNS7_ILi192EEENS7_ILi128EEENS7_ILi64EEEEEELi64ENS_10bfloat16_tEfNS_4arch4Sm90ELb0ELb1ELb1ELb1ELb0ELb0ELb0ELb1ELb1ELb1ELb0ELb0EEENS1_21CollectiveEpilogueFwdINS6_IJSA_SC_SB_EEES9_SE_SG_Li384ELb1ELb1ELb0ELb0EEENS1_36VarlenDynamicPersistentTileSchedulerILi192ELi128ELi384ELi128ELb0ELb1ELb1ELb1ELb0ELb1EEEEEEEEEvNT_6ParamsE:
[----:B------:R-:W-:Y:S01]  /*0000*/  LDC R1, c[0x0][0x37c] ;  /* 0x0000df00ff017b82 */ /* 0x000fe20000000800 */
[----:B------:R-:W-:Y:S05]  /*0010*/  EXIT ;  /* 0x000000000000794d */ /* 0x000fea0003800000 */
.L_x_4:
        /* <DEDUP_REMOVED lines=14> */
.L_x_13:


//--------------------- .text._ZN7cutlass13device_kernelIN5flash11enable_sm90INS1_16FlashAttnFwdSm90INS1_25CollectiveMainloopFwdSm90ILi2EN4cute5tupleIJNS5_1CILi1EEES8_S8_EEENS6_IJNS7_ILi192EEENS7_ILi128EEENS7_ILi64EEEEEELi64ENS_10bfloat16_tEfNS_4arch4Sm90ELb0ELb1ELb1ELb1ELb0ELb1ELb0ELb1ELb1ELb1ELb0ELb0EEENS1_21CollectiveEpilogueFwdINS6_IJSA_SC_SB_EEES9_SE_SG_Li384ELb1ELb1ELb0ELb0EEENS1_36VarlenDynamicPersistentTileSchedulerILi192ELi128ELi384ELi128ELb0ELb1ELb1ELb1ELb0ELb1EEEEEEEEEvNT_6ParamsE --------------------------
	.section	.text._ZN7cutlass13device_kernelIN5flash11enable_sm90INS1_16FlashAttnFwdSm90INS1_25CollectiveMainloopFwdSm90ILi2EN4cute5tupleIJNS5_1CILi1EEES8_S8_EEENS6_IJNS7_ILi192EEENS7_ILi128EEENS7_ILi64EEEEEELi64ENS_10bfloat16_tEfNS_4arch4Sm90ELb0ELb1ELb1ELb1ELb0ELb1ELb0ELb1ELb1ELb1ELb0ELb0EEENS1_21CollectiveEpilogueFwdINS6_IJSA_SC_SB_EEES9_SE_SG_Li384ELb1ELb1ELb0ELb0EEENS1_36VarlenDynamicPersistentTileSchedulerILi192ELi128ELi384ELi128ELb0ELb1ELb1ELb1ELb0ELb1EEEEEEEEEvNT_6ParamsE,"ax",@progbits
	.align	128
.text._ZN7cutlass13device_kernelIN5flash11enable_sm90INS1_16FlashAttnFwdSm90INS1_25CollectiveMainloopFwdSm90ILi2EN4cute5tupleIJNS5_1CILi1EEES8_S8_EEENS6_IJNS7_ILi192EEENS7_ILi128EEENS7_ILi64EEEEEELi64ENS_10bfloat16_tEfNS_4arch4Sm90ELb0ELb1ELb1ELb1ELb0ELb1ELb0ELb1ELb1ELb1ELb0ELb0EEENS1_21CollectiveEpilogueFwdINS6_IJSA_SC_SB_EEES9_SE_SG_Li384ELb1ELb1ELb0ELb0EEENS1_36VarlenDynamicPersistentTileSchedulerILi192ELi128ELi384ELi128ELb0ELb1ELb1ELb1ELb0ELb1EEEEEEEEEvNT_6ParamsE:
        .type           _ZN7cutlass13device_kernelIN5flash11enable_sm90INS1_16FlashAttnFwdSm90INS1_25CollectiveMainloopFwdSm90ILi2EN4cute5tupleIJNS5_1CILi1EEES8_S8_EEENS6_IJNS7_ILi192EEENS7_ILi128EEENS7_ILi64EEEEEELi64ENS_10bfloat16_tEfNS_4arch4Sm90ELb0ELb1ELb1ELb1ELb0ELb1ELb0ELb1ELb1ELb1ELb0ELb0EEENS1_21CollectiveEpilogueFwdINS6_IJSA_SC_SB_EEES9_SE_SG_Li384ELb1ELb1ELb0ELb0EEENS1_36VarlenDynamicPersistentTileSchedulerILi192ELi128ELi384ELi128ELb0ELb1ELb1ELb1ELb0ELb1EEEEEEEEEvNT_6ParamsE,@function
        .size           _ZN7cutlass13device_kernelIN5flash11enable_sm90INS1_16FlashAttnFwdSm90INS1_25CollectiveMainloopFwdSm90ILi2EN4cute5tupleIJNS5_1CILi1EEES8_S8_EEENS6_IJNS7_ILi192EEENS7_ILi128EEENS7_ILi64EEEEEELi64ENS_10bfloat16_tEfNS_4arch4Sm90ELb0ELb1ELb1ELb1ELb0ELb1ELb0ELb1ELb1ELb1ELb0ELb0EEENS1_21CollectiveEpilogueFwdINS6_IJSA_SC_SB_EEES9_SE_SG_Li384ELb1ELb1ELb0ELb0EEENS1_36VarlenDynamicPersistentTileSchedulerILi192ELi128ELi384ELi128ELb0ELb1ELb1ELb1ELb0ELb1EEEEEEEEEvNT_6ParamsE,(.L_x_14 - _ZN7cutlass13device_kernelIN5flash11enable_sm90INS1_16FlashAttnFwdSm90INS1_25CollectiveMainloopFwdSm90ILi2EN4cute5tupleIJNS5_1CILi1EEES8_S8_EEENS6_IJNS7_ILi192EEENS7_ILi128EEENS7_ILi64EEEEEELi64ENS_10bfloat16_tEfNS_4arch4Sm90ELb0ELb1ELb1ELb1ELb0ELb1ELb0ELb1ELb1ELb1ELb0ELb0EEENS1_21CollectiveEpilogueFwdINS6_IJSA_SC_SB_EEES9_SE_SG_Li384ELb1ELb1ELb0ELb0EEENS1_36VarlenDynamicPersistentTileSchedulerILi192ELi128ELi384ELi128ELb0ELb1ELb1ELb1ELb0ELb1EEEEEEEEEvNT_6ParamsE)
        .other          _ZN7cutlass13device_kernelIN5flash11enable_sm90INS1_16FlashAttnFwdSm90INS1_25CollectiveMainloopFwdSm90ILi2EN4cute5tupleIJNS5_1CILi1EEES8_S8_EEENS6_IJNS7_ILi192EEENS7_ILi128EEENS7_ILi64EEEEEELi64ENS_10bfloat16_tEfNS_4arch4Sm90ELb0ELb1ELb1ELb1ELb0ELb1ELb0ELb1ELb1ELb1ELb0ELb0EEENS1_21CollectiveEpilogueFwdINS6_IJSA_SC_SB_EEES9_SE_SG_Li384ELb1ELb1ELb0ELb0EEENS1_36VarlenDynamicPersistentTileSchedulerILi192ELi128ELi384ELi128ELb0ELb1ELb1ELb1ELb0ELb1EEEEEEEEEvNT_6ParamsE,@"STO_CUDA_ENTRY STV_DEFAULT"
_ZN7cutlass13device_kernelIN5flash11enable_sm90INS1_16FlashAttnFwdSm90INS1_25CollectiveMainloopFwdSm90ILi2EN4cute5tupleIJNS5_1CILi1EEES8_S8_EEENS6_IJNS7_ILi192EEENS7_ILi128EEENS7_ILi64EEEEEELi64ENS_10bfloat16_tEfNS_4arch4Sm90ELb0ELb1ELb1ELb1ELb0ELb1ELb0ELb1ELb1ELb1ELb0ELb0EEENS1_21CollectiveEpilogueFwdINS6_IJSA_SC_SB_EEES9_SE_SG_Li384ELb1ELb1ELb0ELb0EEENS1_36VarlenDynamicPersistentTileSchedulerILi192ELi128ELi384ELi128ELb0ELb1ELb1ELb1ELb0ELb1EEEEEEEEEvNT_6ParamsE:
[----:B------:R-:W-:Y:S01]  /*0000*/  LDC R1, c[0x0][0x37c] ;  /* 0x0000df00ff017b82 */ /* 0x000fe20000000800 */
[----:B------:R-:W-:Y:S05]  /*0010*/  EXIT ;  /* 0x000000000000794d */ /* 0x000fea0003800000 */
.L_x_5:
        /* <DEDUP_REMOVED lines=14> */
.L_x_14:


//--------------------- .text._ZN7cutlass13device_kernelIN5flash11enable_sm90INS1_16FlashAttnFwdSm90INS1_25CollectiveMainloopFwdSm90ILi2EN4cute5tupleIJNS5_1CILi1EEES8_S8_EEENS6_IJNS7_ILi192EEENS7_ILi128EEENS7_ILi64EEEEEELi64ENS_10bfloat16_tEfNS_4arch4Sm90ELb1ELb0ELb1ELb0ELb0ELb0ELb0ELb1ELb1ELb1ELb0ELb0EEENS1_21CollectiveEpilogueFwdINS6_IJSA_SC_SB_EEES9_SE_SG_Li384ELb0ELb1ELb0ELb0EEENS1_30DynamicPersistentTileSchedulerILi384ELi128ELb0ELb1ELb1EEEEEEEEEvNT_6ParamsE --------------------------
	.section	.text._ZN7cutlass13device_kernelIN5flash11enable_sm90INS1_16FlashAttnFwdSm90INS1_25CollectiveMainloopFwdSm90ILi2EN4cute5tupleIJNS5_1CILi1EEES8_S8_EEENS6_IJNS7_ILi192EEENS7_ILi128EEENS7_ILi64EEEEEELi64ENS_10bfloat16_tEfNS_4arch4Sm90ELb1ELb0ELb1ELb0ELb0ELb0ELb0ELb1ELb1ELb1ELb0ELb0EEENS1_21CollectiveEpilogueFwdINS6_IJSA_SC_SB_EEES9_SE_SG_Li384ELb0ELb1ELb0ELb0EEENS1_30DynamicPersistentTileSchedulerILi384ELi128ELb0ELb1ELb1EEEEEEEEEvNT_6ParamsE,"ax",@progbits
	.align	128
.text._ZN7cutlass13device_kernelIN5flash11enable_sm90INS1_16FlashAttnFwdSm90INS1_25CollectiveMainloopFwdSm90ILi2EN4cute5tupleIJNS5_1CILi1EEES8_S8_EEENS6_IJNS7_ILi192EEENS7_ILi128EEENS7_ILi64EEEEEELi64ENS_10bfloat16_tEfNS_4arch4Sm90ELb1ELb0ELb1ELb0ELb0ELb0ELb0ELb1ELb1ELb1ELb0ELb0EEENS1_21CollectiveEpilogueFwdINS6_IJSA_SC_SB_EEES9_SE_SG_Li384ELb0ELb1ELb0ELb0EEENS1_30DynamicPersistentTileSchedulerILi384ELi128ELb0ELb1ELb1EEEEEEEEEvNT_6ParamsE:
        .type           _ZN7cutlass13device_kernelIN5flash11enable_sm90INS1_16FlashAttnFwdSm90INS1_25CollectiveMainloopFwdSm90ILi2EN4cute5tupleIJNS5_1CILi1EEES8_S8_EEENS6_IJNS7_ILi192EEENS7_ILi128EEENS7_ILi64EEEEEELi64ENS_10bfloat16_tEfNS_4arch4Sm90ELb1ELb0ELb1ELb0ELb0ELb0ELb0ELb1ELb1ELb1ELb0ELb0EEENS1_21CollectiveEpilogueFwdINS6_IJSA_SC_SB_EEES9_SE_SG_Li384ELb0ELb1ELb0ELb0EEENS1_30DynamicPersistentTileSchedulerILi384ELi128ELb0ELb1ELb1EEEEEEEEEvNT_6ParamsE,@function
        .size           _ZN7cutlass13device_kernelIN5flash11enable_sm90INS1_16FlashAttnFwdSm90INS1_25CollectiveMainloopFwdSm90ILi2EN4cute5tupleIJNS5_1CILi1EEES8_S8_EEENS6_IJNS7_ILi192EEENS7_ILi128EEENS7_ILi64EEEEEELi64ENS_10bfloat16_tEfNS_4arch4Sm90ELb1ELb0ELb1ELb0ELb0ELb0ELb0ELb1ELb1ELb1ELb0ELb0EEENS1_21CollectiveEpilogueFwdINS6_IJSA_SC_SB_EEES9_SE_SG_Li384ELb0ELb1ELb0ELb0EEENS1_30DynamicPersistentTileSchedulerILi384ELi128ELb0ELb1ELb1EEEEEEEEEvNT_6ParamsE,(.L_x_15 - _ZN7cutlass13device_kernelIN5flash11enable_sm90INS1_16FlashAttnFwdSm90INS1_25CollectiveMainloopFwdSm90ILi2EN4cute5tupleIJNS5_1CILi1EEES8_S8_EEENS6_IJNS7_ILi192EEENS7_ILi128EEENS7_ILi64EEEEEELi64ENS_10bfloat16_tEfNS_4arch4Sm90ELb1ELb0ELb1ELb0ELb0ELb0ELb0ELb1ELb1ELb1ELb0ELb0EEENS1_21CollectiveEpilogueFwdINS6_IJSA_SC_SB_EEES9_SE_SG_Li384ELb0ELb1ELb0ELb0EEENS1_30DynamicPersistentTileSchedulerILi384ELi128ELb0ELb1ELb1EEEEEEEEEvNT_6ParamsE)
        .other          _ZN7cutlass13device_kernelIN5flash11enable_sm90INS1_16FlashAttnFwdSm90INS1_25CollectiveMainloopFwdSm90ILi2EN4cute5tupleIJNS5_1CILi1EEES8_S8_EEENS6_IJNS7_ILi192EEENS7_ILi128EEENS7_ILi64EEEEEELi64ENS_10bfloat16_tEfNS_4arch4Sm90ELb1ELb0ELb1ELb0ELb0ELb0ELb0ELb1ELb1ELb1ELb0ELb0EEENS1_21CollectiveEpilogueFwdINS6_IJSA_SC_SB_EEES9_SE_SG_Li384ELb0ELb1ELb0ELb0EEENS1_30DynamicPersistentTileSchedulerILi384ELi128ELb0ELb1ELb1EEEEEEEEEvNT_6ParamsE,@"STO_CUDA_ENTRY STV_DEFAULT"
_ZN7cutlass13device_kernelIN5flash11enable_sm90INS1_16FlashAttnFwdSm90INS1_25CollectiveMainloopFwdSm90ILi2EN4cute5tupleIJNS5_1CILi1EEES8_S8_EEENS6_IJNS7_ILi192EEENS7_ILi128EEENS7_ILi64EEEEEELi64ENS_10bfloat16_tEfNS_4arch4Sm90ELb1ELb0ELb1ELb0ELb0ELb0ELb0ELb1ELb1ELb1ELb0ELb0EEENS1_21CollectiveEpilogueFwdINS6_IJSA_SC_SB_EEES9_SE_SG_Li384ELb0ELb1ELb0ELb0EEENS1_30DynamicPersistentTileSchedulerILi384ELi128ELb0ELb1ELb1EEEEEEEEEvNT_6ParamsE:
[----:B------:R-:W-:Y:S01]  /*0000*/  LDC R1, c[0x0][0x37c] ;  /* 0x0000df00ff017b82 */ /* 0x000fe20000000800 */
[----:B------:R-:W-:Y:S05]  /*0010*/  EXIT ;  /* 0x000000000000794d */ /* 0x000fea0003800000 */
.L_x_6:
        /* <DEDUP_REMOVED lines=14> */
.L_x_15:


//--------------------- .text._ZN7cutlass13device_kernelIN5flash11enable_sm90INS1_16FlashAttnFwdSm90INS1_25CollectiveMainloopFwdSm90ILi2EN4cute5tupleIJNS5_1CILi1EEES8_S8_EEENS6_IJNS7_ILi192EEENS7_ILi128EEENS7_ILi64EEEEEELi64ENS_10bfloat16_tEfNS_4arch4Sm90ELb1ELb0ELb1ELb1ELb0ELb0ELb0ELb1ELb1ELb1ELb0ELb0EEENS1_21CollectiveEpilogueFwdINS6_IJSA_SC_SB_EEES9_SE_SG_Li384ELb1ELb1ELb0ELb0EEENS1_36VarlenDynamicPersistentTileSchedulerILi192ELi128ELi384ELi128ELb0ELb1ELb1ELb1ELb1ELb1EEEEEEEEEvNT_6ParamsE --------------------------
	.section	.text._ZN7cutlass13device_kernelIN5flash11enable_sm90INS1_16FlashAttnFwdSm90INS1_25CollectiveMainloopFwdSm90ILi2EN4cute5tupleIJNS5_1CILi1EEES8_S8_EEENS6_IJNS7_ILi192EEENS7_ILi128EEENS7_ILi64EEEEEELi64ENS_10bfloat16_tEfNS_4arch4Sm90ELb1ELb0ELb1ELb1ELb0ELb0ELb0ELb1ELb1ELb1ELb0ELb0EEENS1_21CollectiveEpilogueFwdINS6_IJSA_SC_SB_EEES9_SE_SG_Li384ELb1ELb1ELb0ELb0EEENS1_36VarlenDynamicPersistentTileSchedulerILi192ELi128ELi384ELi128ELb0ELb1ELb1ELb1ELb1ELb1EEEEEEEEEvNT_6ParamsE,"ax",@progbits
	.align	128
.text._ZN7cutlass13device_kernelIN5flash11enable_sm90INS1_16FlashAttnFwdSm90INS1_25CollectiveMainloopFwdSm90ILi2EN4cute5tupleIJNS5_1CILi1EEES8_S8_EEENS6_IJNS7_ILi192EEENS7_ILi128EEENS7_ILi64EEEEEELi64ENS_10bfloat16_tEfNS_4arch4Sm90ELb1ELb0ELb1ELb1ELb0ELb0ELb0ELb1ELb1ELb1ELb0ELb0EEENS1_21CollectiveEpilogueFwdINS6_IJSA_SC_SB_EEES9_SE_SG_Li384ELb1ELb1ELb0ELb0EEENS1_36VarlenDynamicPersistentTileSchedulerILi192ELi128ELi384ELi128ELb0ELb1ELb1ELb1ELb1ELb1EEEEEEEEEvNT_6ParamsE:
        .type           _ZN7cutlass13device_kernelIN5flash11enable_sm90INS1_16FlashAttnFwdSm90INS1_25CollectiveMainloopFwdSm90ILi2EN4cute5tupleIJNS5_1CILi1EEES8_S8_EEENS6_IJNS7_ILi192EEENS7_ILi128EEENS7_ILi64EEEEEELi64ENS_10bfloat16_tEfNS_4arch4Sm90ELb1ELb0ELb1ELb1ELb0ELb0ELb0ELb1ELb1ELb1ELb0ELb0EEENS1_21CollectiveEpilogueFwdINS6_IJSA_SC_SB_EEES9_SE_SG_Li384ELb1ELb1ELb0ELb0EEENS1_36VarlenDynamicPersistentTileSchedulerILi192ELi128ELi384ELi128ELb0ELb1ELb1ELb1ELb1ELb1EEEEEEEEEvNT_6ParamsE,@function
        .size           _ZN7cutlass13device_kernelIN5flash11enable_sm90INS1_16FlashAttnFwdSm90INS1_25CollectiveMainloopFwdSm90ILi2EN4cute5tupleIJNS5_1CILi1EEES8_S8_EEENS6_IJNS7_ILi192EEENS7_ILi128EEENS7_ILi64EEEEEELi64ENS_10bfloat16_tEfNS_4arch4Sm90ELb1ELb0ELb1ELb1ELb0ELb0ELb0ELb1ELb1ELb1ELb0ELb0EEENS1_21CollectiveEpilogueFwdINS6_IJSA_SC_SB_EEES9_SE_SG_Li384ELb1ELb1ELb0ELb0EEENS1_36VarlenDynamicPersistentTileSchedulerILi192ELi128ELi384ELi128ELb0ELb1ELb1ELb1ELb1ELb1EEEEEEEEEvNT_6ParamsE,(.L_x_16 - _ZN7cutlass13device_kernelIN5flash11enable_sm90INS1_16FlashAttnFwdSm90INS1_25CollectiveMainloopFwdSm90ILi2EN4cute5tupleIJNS5_1CILi1EEES8_S8_EEENS6_IJNS7_ILi192EEENS7_ILi128EEENS7_ILi64EEEEEELi64ENS_10bfloat16_tEfNS_4arch4Sm90ELb1ELb0ELb1ELb1ELb0ELb0ELb0ELb1ELb1ELb1ELb0ELb0EEENS1_21CollectiveEpilogueFwdINS6_IJSA_SC_SB_EEES9_SE_SG_Li384ELb1ELb1ELb0ELb0EEENS1_36VarlenDynamicPersistentTileSchedulerILi192ELi128ELi384ELi128ELb0ELb1ELb1ELb1ELb1ELb1EEEEEEEEEvNT_6ParamsE)
        .other          _ZN7cutlass13device_kernelIN5flash11enable_sm90INS1_16FlashAttnFwdSm90INS1_25CollectiveMainloopFwdSm90ILi2EN4cute5tupleIJNS5_1CILi1EEES8_S8_EEENS6_IJNS7_ILi192EEENS7_ILi128EEENS7_ILi64EEEEEELi64ENS_10bfloat16_tEfNS_4arch4Sm90ELb1ELb0ELb1ELb1ELb0ELb0ELb0ELb1ELb1ELb1ELb0ELb0EEENS1_21CollectiveEpilogueFwdINS6_IJSA_SC_SB_EEES9_SE_SG_Li384ELb1ELb1ELb0ELb0EEENS1_36VarlenDynamicPersistentTileSchedulerILi192ELi128ELi384ELi128ELb0ELb1ELb1ELb1ELb1ELb1EEEEEEEEEvNT_6ParamsE,@"STO_CUDA_ENTRY STV_DEFAULT"
_ZN7cutlass13device_kernelIN5flash11enable_sm90INS1_16FlashAttnFwdSm90INS1_25CollectiveMainloopFwdSm90ILi2EN4cute5tupleIJNS5_1CILi1EEES8_S8_EEENS6_IJNS7_ILi192EEENS7_ILi128EEENS7_ILi64EEEEEELi64ENS_10bfloat16_tEfNS_4arch4Sm90ELb1ELb0ELb1ELb1ELb0ELb0ELb0ELb1ELb1ELb1ELb0ELb0EEENS1_21CollectiveEpilogueFwdINS6_IJSA_SC_SB_EEES9_SE_SG_Li384ELb1ELb1ELb0ELb0EEENS1_36VarlenDynamicPersistentTileSchedulerILi192ELi128ELi384ELi128ELb0ELb1ELb1ELb1ELb1ELb1EEEEEEEEEvNT_6ParamsE:
[----:B------:R-:W-:Y:S01]  /*0000*/  LDC R1, c[0x0][0x37c] ;  /* 0x0000df00ff017b82 */ /* 0x000fe20000000800 */
[----:B------:R-:W-:Y:S05]  /*0010*/  EXIT ;  /* 0x000000000000794d */ /* 0x000fea0003800000 */
.L_x_7:
        /* <DEDUP_REMOVED lines=14> */
.L_x_16:


//--------------------- .text._ZN7cutlass13device_kernelIN5flash11enable_sm90INS1_16FlashAttnFwdSm90INS1_25CollectiveMainloopFwdSm90ILi2EN4cute5tupleIJNS5_1CILi1EEES8_S8_EEENS6_IJNS7_ILi192EEENS7_ILi128EEENS7_ILi64EEEEEELi64ENS_10bfloat16_tEfNS_4arch4Sm90ELb1ELb0ELb1ELb1ELb0ELb1ELb0ELb1ELb1ELb1ELb0ELb0EEENS1_21CollectiveEpilogueFwdINS6_IJSA_SC_SB_EEES9_SE_SG_Li384ELb1ELb1ELb0ELb0EEENS1_36VarlenDynamicPersistentTileSchedulerILi192ELi128ELi384ELi128ELb0ELb1ELb1ELb1ELb1ELb1EEEEEEEEEvNT_6ParamsE --------------------------
	.section	.text._ZN7cutlass13device_kernelIN5flash11enable_sm90INS1_16FlashAttnFwdSm90INS1_25CollectiveMainloopFwdSm90ILi2EN4cute5tupleIJNS5_1CILi1EEES8_S8_EEENS6_IJNS7_ILi192EEENS7_ILi128EEENS7_ILi64EEEEEELi64ENS_10bfloat16_tEfNS_4arch4Sm90ELb1ELb0ELb1ELb1ELb0ELb1ELb0ELb1ELb1ELb1ELb0ELb0EEENS1_21CollectiveEpilogueFwdINS6_IJSA_SC_SB_EEES9_SE_SG_Li384ELb1ELb1ELb0ELb0EEENS1_36VarlenDynamicPersistentTileSchedulerILi192ELi128ELi384ELi128ELb0ELb1ELb1ELb1ELb1ELb1EEEEEEEEEvNT_6ParamsE,"ax",@progbits
	.align	128
.text._ZN7cutlass13device_kernelIN5flash11enable_sm90INS1_16FlashAttnFwdSm90INS1_25CollectiveMainloopFwdSm90ILi2EN4cute5tupleIJNS5_1CILi1EEES8_S8_EEENS6_IJNS7_ILi192EEENS7_ILi128EEENS7_ILi64EEEEEELi64ENS_10bfloat16_tEfNS_4arch4Sm90ELb1ELb0ELb1ELb1ELb0ELb1ELb0ELb1ELb1ELb1ELb0ELb0EEENS1_21CollectiveEpilogueFwdINS6_IJSA_SC_SB_EEES9_SE_SG_Li384ELb1ELb1ELb0ELb0EEENS1_36VarlenDynamicPersistentTileSchedulerILi192ELi128ELi384ELi128ELb0ELb1ELb1ELb1ELb1ELb1EEEEEEEEEvNT_6ParamsE:
        .type           _ZN7cutlass13device_kernelIN5flash11enable_sm90INS1_16FlashAttnFwdSm90INS1_25CollectiveMainloopFwdSm90ILi2EN4cute5tupleIJNS5_1CILi1EEES8_S8_EEENS6_IJNS7_ILi192EEENS7_ILi128EEENS7_ILi64EEEEEELi64ENS_10bfloat16_tEfNS_4arch4Sm90ELb1ELb0ELb1ELb1ELb0ELb1ELb0ELb1ELb1ELb1ELb0ELb0EEENS1_21CollectiveEpilogueFwdINS6_IJSA_SC_SB_EEES9_SE_SG_Li384ELb1ELb1ELb0ELb0EEENS1_36VarlenDynamicPersistentTileSchedulerILi192ELi128ELi384ELi128ELb0ELb1ELb1ELb1ELb1ELb1EEEEEEEEEvNT_6ParamsE,@function
        .size           _ZN7cutlass13device_kernelIN5flash11enable_sm90INS1_16FlashAttnFwdSm90INS1_25CollectiveMainloopFwdSm90ILi2EN4cute5tupleIJNS5_1CILi1EEES8_S8_EEENS6_IJNS7_ILi192EEENS7_ILi128EEENS7_ILi64EEEEEELi64ENS_10bfloat16_tEfNS_4arch4Sm90ELb1ELb0ELb1ELb1ELb0ELb1ELb0ELb1ELb1ELb1ELb0ELb0EEENS1_21CollectiveEpilogueFwdINS6_IJSA_SC_SB_EEES9_SE_SG_Li384ELb1ELb1ELb0ELb0EEENS1_36VarlenDynamicPersistentTileSchedulerILi192ELi128ELi384ELi128ELb0ELb1ELb1ELb1ELb1ELb1EEEEEEEEEvNT_6ParamsE,(.L_x_17 - _ZN7cutlass13device_kernelIN5flash11enable_sm90INS1_16FlashAttnFwdSm90INS1_25CollectiveMainloopFwdSm90ILi2EN4cute5tupleIJNS5_1CILi1EEES8_S8_EEENS6_IJNS7_ILi192EEENS7_ILi128EEENS7_ILi64EEEEEELi64ENS_10bfloat16_tEfNS_4arch4Sm90ELb1ELb0ELb1ELb1ELb0ELb1ELb0ELb1ELb1ELb1ELb0ELb0EEENS1_21CollectiveEpilogueFwdINS6_IJSA_SC_SB_EEES9_SE_SG_Li384ELb1ELb1ELb0ELb0EEENS1_36VarlenDynamicPersistentTileSchedulerILi192ELi128ELi384ELi128ELb0ELb1ELb1ELb1ELb1ELb1EEEEEEEEEvNT_6ParamsE)
        .other          _ZN7cutlass13device_kernelIN5flash11enable_sm90INS1_16FlashAttnFwdSm90INS1_25CollectiveMainloopFwdSm90ILi2EN4cute5tupleIJNS5_1CILi1EEES8_S8_EEENS6_IJNS7_ILi192EEENS7_ILi128EEENS7_ILi64EEEEEELi64ENS_10bfloat16_tEfNS_4arch4Sm90ELb1ELb0ELb1ELb1ELb0ELb1ELb0ELb1ELb1ELb1ELb0ELb0EEENS1_21CollectiveEpilogueFwdINS6_IJSA_SC_SB_EEES9_SE_SG_Li384ELb1ELb1ELb0ELb0EEENS1_36VarlenDynamicPersistentTileSchedulerILi192ELi128ELi384ELi128ELb0ELb1ELb1ELb1ELb1ELb1EEEEEEEEEvNT_6ParamsE,@"STO_CUDA_ENTRY STV_DEFAULT"
_ZN7cutlass13device_kernelIN5flash11enable_sm90INS1_16FlashAttnFwdSm90INS1_25CollectiveMainloopFwdSm90ILi2EN4cute5tupleIJNS5_1CILi1EEES8_S8_EEENS6_IJNS7_ILi192EEENS7_ILi128EEENS7_ILi64EEEEEELi64ENS_10bfloat16_tEfNS_4arch4Sm90ELb1ELb0ELb1ELb1ELb0ELb1ELb0ELb1ELb1ELb1ELb0ELb0EEENS1_21CollectiveEpilogueFwdINS6_IJSA_SC_SB_EEES9_SE_SG_Li384ELb1ELb1ELb0ELb0EEENS1_36VarlenDynamicPersistentTileSchedulerILi192ELi128ELi384ELi128ELb0ELb1ELb1ELb1ELb1ELb1EEEEEEEEEvNT_6ParamsE:
[----:B------:R-:W-:Y:S01]  /*0000*/  LDC R1, c[0x0][0x37c] ;  /* 0x0000df00ff017b82 */ /* 0x000fe20000000800 */
[----:B------:R-:W-:Y:S05]  /*0010*/  EXIT ;  /* 0x000000000000794d */ /* 0x000fea0003800000 */
.L_x_8:
        /* <DEDUP_REMOVED lines=14> */
.L_x_17:


//--------------------- .nv.shared.reserved.0     --------------------------
	.section	.nv.shared.reserved.0,"aw",@nobits
	.weak		__nv_reservedSMEM_offset_0_alias
	.size		__nv_reservedSMEM_offset_0_alias, 0, 64
	.other		__nv_reservedSMEM_offset_0_alias,@"STO_CUDA_RESERVED_SHARED STV_DEFAULT"
__nv_reservedSMEM_offset_0_alias:
	.zero		0
	.zero		64


//--------------------- .nv.global                --------------------------
	.section	.nv.global,"aw",@nobits
.nv.global:
	.type		_ZN81_INTERNAL_c6180452_45_flash_fwd_hdim64_bf16_softcap_packgqa_sm90_cu_744032ad_36494cute1_E,@object
	.size		_ZN81_INTERNAL_c6180452_45_flash_fwd_hdim64_bf16_softcap_packgqa_sm90_cu_744032ad_36494cute1_E,(_ZN81_INTERNAL_c6180452_45_flash_fwd_hdim64_bf16_softcap_packgqa_sm90_cu_744032ad_36494cuda3std3__45__cpo6cbeginE - _ZN81_INTERNAL_c6180452_45_flash_fwd_hdim64_bf16_softcap_packgqa_sm90_cu_744032ad_36494cute1_E)
_ZN81_INTERNAL_c6180452_45_flash_fwd_hdim64_bf16_softcap_packgqa_sm90_cu_744032ad_36494cute1_E:
	.zero		1
	.type		_ZN81_INTERNAL_c6180452_45_flash_fwd_hdim64_bf16_softcap_packgqa_sm90_cu_744032ad_36494cuda3std3__45__cpo6cbeginE,@object
	.size		_ZN81_INTERNAL_c6180452_45_flash_fwd_hdim64_bf16_softcap_packgqa_sm90_cu_744032ad_36494cuda3std3__45__cpo6cbeginE,(_ZN81_INTERNAL_c6180452_45_flash_fwd_hdim64_bf16_softcap_packgqa_sm90_cu_744032ad_36494cuda3std3__48in_placeE - _ZN81_INTERNAL_c6180452_45_flash_fwd_hdim64_bf16_softcap_packgqa_sm90_cu_744032ad_36494cuda3std3__45__cpo6cbeginE)
_ZN81_INTERNAL_c6180452_45_flash_fwd_hdim64_bf16_softcap_packgqa_sm90_cu_744032ad_36494cuda3std3__45__cpo6cbeginE:
	.zero		1
	.type		_ZN81_INTERNAL_c6180452_45_flash_fwd_hdim64_bf16_softcap_packgqa_sm90_cu_744032ad_36494cuda3std3__48in_placeE,@object
	.size		_ZN81_INTERNAL_c6180452_45_flash_fwd_hdim64_bf16_softcap_packgqa_sm90_cu_744032ad_36494cuda3std3__48in_placeE,(_ZN81_INTERNAL_c6180452_45_flash_fwd_hdim64_bf16_softcap_packgqa_sm90_cu_744032ad_36494cuda3std6ranges3__45__cpo9iter_moveE - _ZN81_INTERNAL_c6180452_45_flash_fwd_hdim64_bf16_softcap_packgqa_sm90_cu_744032ad_36494cuda3std3__48in_placeE)
_ZN81_INTERNAL_c6180452_45_flash_fwd_hdim64_bf16_softcap_packgqa_sm90_cu_744032ad_36494cuda3std3__48in_placeE:
	.zero		1
	.type		_ZN81_INTERNAL_c6180452_45_flash_fwd_hdim64_bf16_softcap_packgqa_sm90_cu_744032ad_36494cuda3std6ranges3__45__cpo9iter_moveE,@object
	.size		_ZN81_INTERNAL_c6180452_45_flash_fwd_hdim64_bf16_softcap_packgqa_sm90_cu_744032ad_36494cuda3std6ranges3__45__cpo9iter_moveE,(_ZN81_INTERNAL_c6180452_45_flash_fwd_hdim64_bf16_softcap_packgqa_sm90_cu_744032ad_36494cuda3std3__45__cpo5beginE - _ZN81_INTERNAL_c6180452_45_flash_fwd_hdim64_bf16_softcap_packgqa_sm90_cu_744032ad_36494cuda3std6ranges3__45__cpo9iter_moveE)
_ZN81_INTERNAL_c6180452_45_flash_fwd_hdim64_bf16_softcap_packgqa_sm90_cu_744032ad_36494cuda3std6ranges3__45__cpo9iter_moveE:
	.zero		1
	.type		_ZN81_INTERNAL_c6180452_45_flash_fwd_hdim64_bf16_softcap_packgqa_sm90_cu_744032ad_36494cuda3std3__45__cpo5beginE,@object
	.size		_ZN81_INTERNAL_c6180452_45_flash_fwd_hdim64_bf16_softcap_packgqa_sm90_cu_744032ad_36494cuda3std3__45__cpo5beginE,(_ZN81_INTERNAL_c6180452_45_flash_fwd_hdim64_bf16_softcap_packgqa_sm90_cu_744032ad_36494cuda3std3__483_GLOBAL__N__c6180452_45_flash_fwd_hdim64_bf16_softcap_packgqa_sm90_cu_744032ad_36496ignoreE - _ZN81_INTERNAL_c6180452_45_flash_fwd_hdim64_bf16_softcap_packgqa_sm90_cu_744032ad_36494cuda3std3__45__cpo5beginE)
_ZN81_INTERNAL_c6180452_45_flash_fwd_hdim64_bf16_softcap_packgqa_sm90_cu_744032ad_36494cuda3std3__45__cpo5beginE:
	.zero		1
	.type		_ZN81_INTERNAL_c6180452_45_flash_fwd_hdim64_bf16_softcap_packgqa_sm90_cu_744032ad_36494cuda3std3__483_GLOBAL__N__c6180452_45_flash_fwd_hdim64_bf16_softcap_packgqa_sm90_cu_744032ad_36496ignoreE,@object
	.size		_ZN81_INTERNAL_c6180452_45_flash_fwd_hdim64_bf16_softcap_packgqa_sm90_cu_744032ad_36494cuda3std3__483_GLOBAL__N__c6180452_45_flash_fwd_hdim64_bf16_softcap_packgqa_sm90_cu_744032ad_36496ignoreE,(_ZN81_INTERNAL_c6180452_45_flash_fwd_hdim64_bf16_softcap_packgqa_sm90_cu_744032ad_36494cute7productE - _ZN81_INTERNAL_c6180452_45_flash_fwd_hdim64_bf16_softcap_packgqa_sm90_cu_744032ad_36494cuda3std3__483_GLOBAL__N__c6180452_45_flash_fwd_hdim64_bf16_softcap_packgqa_sm90_cu_744032ad_36496ignoreE)
_ZN81_INTERNAL_c6180452_45_flash_fwd_hdim64_bf16_softcap_packgqa_sm90_cu_744032ad_36494cuda3std3__483_GLOBAL__N__c6180452_45_flash_fwd_hdim64_bf16_softcap_packgqa_sm90_cu_744032ad_36496ignoreE:
	.zero		1
	.type		_ZN81_INTERNAL_c6180452_45_flash_fwd_hdim64_bf16_softcap_packgqa_sm90_cu_744032ad_36494cute7productE,@object
	.size		_ZN81_INTERNAL_c6180452_45_flash_fwd_hdim64_bf16_softcap_packgqa_sm90_cu_744032ad_36494cute7productE,(_ZN81_INTERNAL_c6180452_45_flash_fwd_hdim64_bf16_softcap_packgqa_sm90_cu_744032ad_36494cuda3std3__45__cpo3endE - _ZN81_INTERNAL_c6180452_45_flash_fwd_hdim64_bf16_softcap_packgqa_sm90_cu_744032ad_36494cute7productE)
_ZN81_INTERNAL_c6180452_45_flash_fwd_hdim64_bf16_softcap_packgqa_sm90_cu_744032ad_36494cute7productE:
	.zero		1
	.type		_ZN81_INTERNAL_c6180452_45_flash_fwd_hdim64_bf16_softcap_packgqa_sm90_cu_744032ad_36494cuda3std3__45__cpo3endE,@object
	.size		_ZN81_INTERNAL_c6180452_45_flash_fwd_hdim64_bf16_softcap_packgqa_sm90_cu_744032ad_36494cuda3std3__45__cpo3endE,(_ZN81_INTERNAL_c6180452_45_flash_fwd_hdim64_bf16_softcap_packgqa_sm90_cu_744032ad_36494cuda3std3__419piecewise_constructE - _ZN81_INTERNAL_c6180452_45_flash_fwd_hdim64_bf16_softcap_packgqa_sm90_cu_744032ad_36494cuda3std3__45__cpo3endE)
_ZN81_INTERNAL_c6180452_45_flash_fwd_hdim64_bf16_softcap_packgqa_sm90_cu_744032ad_36494cuda3std3__45__cpo3endE:
	.zero		1
	.type		_ZN81_INTERNAL_c6180452_45_flash_fwd_hdim64_bf16_softcap_packgqa_sm90_cu_744032ad_36494cuda3std3__419piecewise_constructE,@object
	.size		_ZN81_INTERNAL_c6180452_45_flash_fwd_hdim64_bf16_softcap_packgqa_sm90_cu_744032ad_36494cuda3std3__419piecewise_constructE,(_ZN81_INTERNAL_c6180452_45_flash_fwd_hdim64_bf16_softcap_packgqa_sm90_cu_744032ad_36494cuda3std3__45__cpo4cendE - _ZN81_INTERNAL_c6180452_45_flash_fwd_hdim64_bf16_softcap_packgqa_sm90_cu_744032ad_36494cuda3std3__419piecewise_constructE)
_ZN81_INTERNAL_c6180452_45_flash_fwd_hdim64_bf16_softcap_packgqa_sm90_cu_744032ad_36494cuda3std3__419piecewise_constructE:
	.zero		1
	.type		_ZN81_INTERNAL_c6180452_45_flash_fwd_hdim64_bf16_softcap_packgqa_sm90_cu_744032ad_36494cuda3std3__45__cpo4cendE,@object
	.size		_ZN81_INTERNAL_c6180452_45_flash_fwd_hdim64_bf16_softcap_packgqa_sm90_cu_744032ad_36494cuda3std3__45__cpo4cendE,(_ZN81_INTERNAL_c6180452_45_flash_fwd_hdim64_bf16_softcap_packgqa_sm90_cu_744032ad_36494cuda3std6ranges3__45__cpo4swapE - _ZN81_INTERNAL_c6180452_45_flash_fwd_hdim64_bf16_softcap_packgqa_sm90_cu_744032ad_36494cuda3std3__45__cpo4cendE)
_ZN81_INTERNAL_c6180452_45_flash_fwd_hdim64_bf16_softcap_packgqa_sm90_cu_744032ad_36494cuda3std3__45__cpo4cendE:
	.zero		1
	.type		_ZN81_INTERNAL_c6180452_45_flash_fwd_hdim64_bf16_softcap_packgqa_sm90_cu_744032ad_36494cuda3std6ranges3__45__cpo4swapE,@object
	.size		_ZN81_INTERNAL_c6180452_45_flash_fwd_hdim64_bf16_softcap_packgqa_sm90_cu_744032ad_36494cuda3std6ranges3__45__cpo4swapE,(.L_7 - _ZN81_INTERNAL_c6180452_45_flash_fwd_hdim64_bf16_softcap_packgqa_sm90_cu_744032ad_36494cuda3std6ranges3__45__cpo4swapE)
_ZN81_INTERNAL_c6180452_45_flash_fwd_hdim64_bf16_softcap_packgqa_sm90_cu_744032ad_36494cuda3std6ranges3__45__cpo4swapE:
	.zero		1
.L_7:


//--------------------- .nv.constant0._ZN7cutlass13device_kernelIN5flash11enable_sm90INS1_16FlashAttnFwdSm90INS1_25CollectiveMainloopFwdSm90ILi2EN4cute5tupleIJNS5_1CILi1EEES8_S8_EEENS6_IJNS7_ILi192EEESA_NS7_ILi64EEEEEELi64ENS_10bfloat16_tEfNS_4arch4Sm90ELb0ELb0ELb1ELb0ELb0ELb0ELb0ELb0ELb1ELb1ELb0ELb0EEENS1_21CollectiveEpilogueFwdINS6_IJSA_SB_SA_EEES9_SD_SF_Li384ELb0ELb1ELb0ELb0EEENS1_29StaticPersistentTileSchedulerILb0EEEEEEEEEvNT_6ParamsE --------------------------
	.section	.nv.constant0._ZN7cutlass13device_kernelIN5flash11enable_sm90INS1_16FlashAttnFwdSm90INS1_25CollectiveMainloopFwdSm90ILi2EN4cute5tupleIJNS5_1CILi1EEES8_S8_EEENS6_IJNS7_ILi192EEESA_NS7_ILi64EEEEEELi64ENS_10bfloat16_tEfNS_4arch4Sm90ELb0ELb0ELb1ELb0ELb0ELb0ELb0ELb0ELb1ELb1ELb0ELb0EEENS1_21CollectiveEpilogueFwdINS6_IJSA_SB_SA_EEES9_SD_SF_Li384ELb0ELb1ELb0ELb0EEENS1_29StaticPersistentTileSchedulerILb0EEEEEEEEEvNT_6ParamsE,"a",@progbits
	.sectionflags	@""
	.align	4
.nv.constant0._ZN7cutlass13device_kernelIN5flash11enable_sm90INS1_16FlashAttnFwdSm90INS1_25CollectiveMainloopFwdSm90ILi2EN4cute5tupleIJNS5_1CILi1EEES8_S8_EEENS6_IJNS7_ILi192EEESA_NS7_ILi64EEEEEELi64ENS_10bfloat16_tEfNS_4arch4Sm90ELb0ELb0ELb1ELb0ELb0ELb0ELb0ELb0ELb1ELb1ELb0ELb0EEENS1_21CollectiveEpilogueFwdINS6_IJSA_SB_SA_EEES9_SD_SF_Li384ELb0ELb1ELb0ELb0EEENS1_29StaticPersistentTileSchedulerILb0EEEEEEEEEvNT_6ParamsE:
	.zero		3456


//--------------------- .nv.constant0._ZN7cutlass13device_kernelIN5flash11enable_sm90INS1_16FlashAttnFwdSm90INS1_25CollectiveMainloopFwdSm90ILi2EN4cute5tupleIJNS5_1CILi1EEES8_S8_EEENS6_IJNS7_ILi192EEESA_NS7_ILi64EEEEEELi64ENS_10bfloat16_tEfNS_4arch4Sm90ELb0ELb0ELb1ELb1ELb0ELb0ELb0ELb0ELb1ELb1ELb0ELb0EEENS1_21CollectiveEpilogueFwdINS6_IJSA_SB_SA_EEES9_SD_SF_Li384ELb1ELb1ELb0ELb0EEENS1_36VarlenDynamicPersistentTileSchedulerILi192ELi192ELi384ELi128ELb0ELb1ELb1ELb0ELb1ELb1EEEEEEEEEvNT_6ParamsE --------------------------
	.section	.nv.constant0._ZN7cutlass13device_kernelIN5flash11enable_sm90INS1_16FlashAttnFwdSm90INS1_25CollectiveMainloopFwdSm90ILi2EN4cute5tupleIJNS5_1CILi1EEES8_S8_EEENS6_IJNS7_ILi192EEESA_NS7_ILi64EEEEEELi64ENS_10bfloat16_tEfNS_4arch4Sm90ELb0ELb0ELb1ELb1ELb0ELb0ELb0ELb0ELb1ELb1ELb0ELb0EEENS1_21CollectiveEpilogueFwdINS6_IJSA_SB_SA_EEES9_SD_SF_Li384ELb1ELb1ELb0ELb0EEENS1_36VarlenDynamicPersistentTileSchedulerILi192ELi192ELi384ELi128ELb0ELb1ELb1ELb0ELb1ELb1EEEEEEEEEvNT_6ParamsE,"a",@progbits
	.sectionflags	@""
	.align	4
.nv.constant0._ZN7cutlass13device_kernelIN5flash11enable_sm90INS1_16FlashAttnFwdSm90INS1_25CollectiveMainloopFwdSm90ILi2EN4cute5tupleIJNS5_1CILi1EEES8_S8_EEENS6_IJNS7_ILi192EEESA_NS7_ILi64EEEEEELi64ENS_10bfloat16_tEfNS_4arch4Sm90ELb0ELb0ELb1ELb1ELb0ELb0ELb0ELb0ELb1ELb1ELb0ELb0EEENS1_21CollectiveEpilogueFwdINS6_IJSA_SB_SA_EEES9_SD_SF_Li384ELb1ELb1ELb0ELb0EEENS1_36VarlenDynamicPersistentTileSchedulerILi192ELi192ELi384ELi128ELb0ELb1ELb1ELb0ELb1ELb1EEEEEEEEEvNT_6ParamsE:
	.zero		3584


//--------------------- .nv.constant0._ZN7cutlass13device_kernelIN5flash11enable_sm90INS1_16FlashAttnFwdSm90INS1_25CollectiveMainloopFwdSm90ILi2EN4cute5tupleIJNS5_1CILi1EEES8_S8_EEENS6_IJNS7_ILi192EEESA_NS7_ILi64EEEEEELi64ENS_10bfloat16_tEfNS_4arch4Sm90ELb0ELb0ELb1ELb1ELb0ELb1ELb0ELb0ELb1ELb1ELb0ELb0EEENS1_21CollectiveEpilogueFwdINS6_IJSA_SB_SA_EEES9_SD_SF_Li384ELb1ELb1ELb0ELb0EEENS1_36VarlenDynamicPersistentTileSchedulerILi192ELi192ELi384ELi128ELb0ELb1ELb1ELb0ELb1ELb1EEEEEEEEEvNT_6ParamsE --------------------------
	.section	.nv.constant0._ZN7cutlass13device_kernelIN5flash11enable_sm90INS1_16FlashAttnFwdSm90INS1_25CollectiveMainloopFwdSm90ILi2EN4cute5tupleIJNS5_1CILi1EEES8_S8_EEENS6_IJNS7_ILi192EEESA_NS7_ILi64EEEEEELi64ENS_10bfloat16_tEfNS_4arch4Sm90ELb0ELb0ELb1ELb1ELb0ELb1ELb0ELb0ELb1ELb1ELb0ELb0EEENS1_21CollectiveEpilogueFwdINS6_IJSA_SB_SA_EEES9_SD_SF_Li384ELb1ELb1ELb0ELb0EEENS1_36VarlenDynamicPersistentTileSchedulerILi192ELi192ELi384ELi128ELb0ELb1ELb1ELb0ELb1ELb1EEEEEEEEEvNT_6ParamsE,"a",@progbits
	.sectionflags	@""
	.align	4
.nv.constant0._ZN7cutlass13device_kernelIN5flash11enable_sm90INS1_16FlashAttnFwdSm90INS1_25CollectiveMainloopFwdSm90ILi2EN4cute5tupleIJNS5_1CILi1EEES8_S8_EEENS6_IJNS7_ILi192EEESA_NS7_ILi64EEEEEELi64ENS_10bfloat16_tEfNS_4arch4Sm90ELb0ELb0ELb1ELb1ELb0ELb1ELb0ELb0ELb1ELb1ELb0ELb0EEENS1_21CollectiveEpilogueFwdINS6_IJSA_SB_SA_EEES9_SD_SF_Li384ELb1ELb1ELb0ELb0EEENS1_36VarlenDynamicPersistentTileSchedulerILi192ELi192ELi384ELi128ELb0ELb1ELb1ELb0ELb1ELb1EEEEEEEEEvNT_6ParamsE:
	.zero		3584


//--------------------- .nv.constant0._ZN7cutlass13device_kernelIN5flash11enable_sm90INS1_16FlashAttnFwdSm90INS1_25CollectiveMainloopFwdSm90ILi2EN4cute5tupleIJNS5_1CILi1EEES8_S8_EEENS6_IJNS7_ILi192EEENS7_ILi128EEENS7_ILi64EEEEEELi64ENS_10bfloat16_tEfNS_4arch4Sm90ELb0ELb1ELb1ELb0ELb0ELb0ELb0ELb1ELb1ELb1ELb0ELb0EEENS1_21CollectiveEpilogueFwdINS6_IJSA_SC_SB_EEES9_SE_SG_Li384ELb0ELb1ELb0ELb0EEENS1_30DynamicPersistentTileSchedulerILi384ELi128ELb0ELb1ELb1EEEEEEEEEvNT_6ParamsE --------------------------
	.section	.nv.constant0._ZN7cutlass13device_kernelIN5flash11enable_sm90INS1_16FlashAttnFwdSm90INS1_25CollectiveMainloopFwdSm90ILi2EN4cute5tupleIJNS5_1CILi1EEES8_S8_EEENS6_IJNS7_ILi192EEENS7_ILi128EEENS7_ILi64EEEEEELi64ENS_10bfloat16_tEfNS_4arch4Sm90ELb0ELb1ELb1ELb0ELb0ELb0ELb0ELb1ELb1ELb1ELb0ELb0EEENS1_21CollectiveEpilogueFwdINS6_IJSA_SC_SB_EEES9_SE_SG_Li384ELb0ELb1ELb0ELb0EEENS1_30DynamicPersistentTileSchedulerILi384ELi128ELb0ELb1ELb1EEEEEEEEEvNT_6ParamsE,"a",@progbits
	.sectionflags	@""
	.align	4
.nv.constant0._ZN7cutlass13device_kernelIN5flash11enable_sm90INS1_16FlashAttnFwdSm90INS1_25CollectiveMainloopFwdSm90ILi2EN4cute5tupleIJNS5_1CILi1EEES8_S8_EEENS6_IJNS7_ILi192EEENS7_ILi128EEENS7_ILi64EEEEEELi64ENS_10bfloat16_tEfNS_4arch4Sm90ELb0ELb1ELb1ELb0ELb0ELb0ELb0ELb1ELb1ELb1ELb0ELb0EEENS1_21CollectiveEpilogueFwdINS6_IJSA_SC_SB_EEES9_SE_SG_Li384ELb0ELb1ELb0ELb0EEENS1_30DynamicPersistentTileSchedulerILi384ELi128ELb0ELb1ELb1EEEEEEEEEvNT_6ParamsE:
	.zero		3584


//--------------------- .nv.constant0._ZN7cutlass13device_kernelIN5flash11enable_sm90INS1_16FlashAttnFwdSm90INS1_25CollectiveMainloopFwdSm90ILi2EN4cute5tupleIJNS5_1CILi1EEES8_S8_EEENS6_IJNS7_ILi192EEENS7_ILi128EEENS7_ILi64EEEEEELi64ENS_10bfloat16_tEfNS_4arch4Sm90ELb0ELb1ELb1ELb1ELb0ELb0ELb0ELb1ELb1ELb1ELb0ELb0EEENS1_21CollectiveEpilogueFwdINS6_IJSA_SC_SB_EEES9_SE_SG_Li384ELb1ELb1ELb0ELb0EEENS1_36VarlenDynamicPersistentTileSchedulerILi192ELi128ELi384ELi128ELb0ELb1ELb1ELb1ELb0ELb1EEEEEEEEEvNT_6ParamsE --------------------------
	.section	.nv.constant0._ZN7cutlass13device_kernelIN5flash11enable_sm90INS1_16FlashAttnFwdSm90INS1_25CollectiveMainloopFwdSm90ILi2EN4cute5tupleIJNS5_1CILi1EEES8_S8_EEENS6_IJNS7_ILi192EEENS7_ILi128EEENS7_ILi64EEEEEELi64ENS_10bfloat16_tEfNS_4arch4Sm90ELb0ELb1ELb1ELb1ELb0ELb0ELb0ELb1ELb1ELb1ELb0ELb0EEENS1_21CollectiveEpilogueFwdINS6_IJSA_SC_SB_EEES9_SE_SG_Li384ELb1ELb1ELb0ELb0EEENS1_36VarlenDynamicPersistentTileSchedulerILi192ELi128ELi384ELi128ELb0ELb1ELb1ELb1ELb0ELb1EEEEEEEEEvNT_6ParamsE,"a",@progbits
	.sectionflags	@""
	.align	4
.nv.constant0._ZN7cutlass13device_kernelIN5flash11enable_sm90INS1_16FlashAttnFwdSm90INS1_25CollectiveMainloopFwdSm90ILi2EN4cute5tupleIJNS5_1CILi1EEES8_S8_EEENS6_IJNS7_ILi192EEENS7_ILi128EEENS7_ILi64EEEEEELi64ENS_10bfloat16_tEfNS_4arch4Sm90ELb0ELb1ELb1ELb1ELb0ELb0ELb0ELb1ELb1ELb1ELb0ELb0EEENS1_21CollectiveEpilogueFwdINS6_IJSA_SC_SB_EEES9_SE_SG_Li384ELb1ELb1ELb0ELb0EEENS1_36VarlenDynamicPersistentTileSchedulerILi192ELi128ELi384ELi128ELb0ELb1ELb1ELb1ELb0ELb1EEEEEEEEEvNT_6ParamsE:
	.zero		3584


//--------------------- .nv.constant0._ZN7cutlass13device_kernelIN5flash11enable_sm90INS1_16FlashAttnFwdSm90INS1_25CollectiveMainloopFwdSm90ILi2EN4cute5tupleIJNS5_1CILi1EEES8_S8_EEENS6_IJNS7_ILi192EEENS7_ILi128EEENS7_ILi64EEEEEELi64ENS_10bfloat16_tEfNS_4arch4Sm90ELb0ELb1ELb1ELb1ELb0ELb1ELb0ELb1ELb1ELb1ELb0ELb0EEENS1_21CollectiveEpilogueFwdINS6_IJSA_SC_SB_EEES9_SE_SG_Li384ELb1ELb1ELb0ELb0EEENS1_36VarlenDynamicPersistentTileSchedulerILi192ELi128ELi384ELi128ELb0ELb1ELb1ELb1ELb0ELb1EEEEEEEEEvNT_6ParamsE --------------------------
	.section	.nv.constant0._ZN7cutlass13device_kernelIN5flash11enable_sm90INS1_16FlashAttnFwdSm90INS1_25CollectiveMainloopFwdSm90ILi2EN4cute5tupleIJNS5_1CILi1EEES8_S8_EEENS6_IJNS7_ILi192EEENS7_ILi128EEENS7_ILi64EEEEEELi64ENS_10bfloat16_tEfNS_4arch4Sm90ELb0ELb1ELb1ELb1ELb0ELb1ELb0ELb1ELb1ELb1ELb0ELb0EEENS1_21CollectiveEpilogueFwdINS6_IJSA_SC_SB_EEES9_SE_SG_Li384ELb1ELb1ELb0ELb0EEENS1_36VarlenDynamicPersistentTileSchedulerILi192ELi128ELi384ELi128ELb0ELb1ELb1ELb1ELb0ELb1EEEEEEEEEvNT_6ParamsE,"a",@progbits
	.sectionflags	@""
	.align	4
.nv.constant0._ZN7cutlass13device_kernelIN5flash11enable_sm90INS1_16FlashAttnFwdSm90INS1_25CollectiveMainloopFwdSm90ILi2EN4cute5tupleIJNS5_1CILi1EEES8_S8_EEENS6_IJNS7_ILi192EEENS7_ILi128EEENS7_ILi64EEEEEELi64ENS_10bfloat16_tEfNS_4arch4Sm90ELb0ELb1ELb1ELb1ELb0ELb1ELb0ELb1ELb1ELb1ELb0ELb0EEENS1_21CollectiveEpilogueFwdINS6_IJSA_SC_SB_EEES9_SE_SG_Li384ELb1ELb1ELb0ELb0EEENS1_36VarlenDynamicPersistentTileSchedulerILi192ELi128ELi384ELi128ELb0ELb1ELb1ELb1ELb0ELb1EEEEEEEEEvNT_6ParamsE:
	.zero		3584


//--------------------- .nv.constant0._ZN7cutlass13device_kernelIN5flash11enable_sm90INS1_16FlashAttnFwdSm90INS1_25CollectiveMainloopFwdSm90ILi2EN4cute5tupleIJNS5_1CILi1EEES8_S8_EEENS6_IJNS7_ILi192EEENS7_ILi128EEENS7_ILi64EEEEEELi64ENS_10bfloat16_tEfNS_4arch4Sm90ELb1ELb0ELb1ELb0ELb0ELb0ELb0ELb1ELb1ELb1ELb0ELb0EEENS1_21CollectiveEpilogueFwdINS6_IJSA_SC_SB_EEES9_SE_SG_Li384ELb0ELb1ELb0ELb0EEENS1_30DynamicPersistentTileSchedulerILi384ELi128ELb0ELb1ELb1EEEEEEEEEvNT_6ParamsE --------------------------
	.section	.nv.constant0._ZN7cutlass13device_kernelIN5flash11enable_sm90INS1_16FlashAttnFwdSm90INS1_25CollectiveMainloopFwdSm90ILi2EN4cute5tupleIJNS5_1CILi1EEES8_S8_EEENS6_IJNS7_ILi192EEENS7_ILi128EEENS7_ILi64EEEEEELi64ENS_10bfloat16_tEfNS_4arch4Sm90ELb1ELb0ELb1ELb0ELb0ELb0ELb0ELb1ELb1ELb1ELb0ELb0EEENS1_21CollectiveEpilogueFwdINS6_IJSA_SC_SB_EEES9_SE_SG_Li384ELb0ELb1ELb0ELb0EEENS1_30DynamicPersistentTileSchedulerILi384ELi128ELb0ELb1ELb1EEEEEEEEEvNT_6ParamsE,"a",@progbits
	.sectionflags	@""
	.align	4
.nv.constant0._ZN7cutlass13device_kernelIN5flash11enable_sm90INS1_16FlashAttnFwdSm90INS1_25CollectiveMainloopFwdSm90ILi2EN4cute5tupleIJNS5_1CILi1EEES8_S8_EEENS6_IJNS7_ILi192EEENS7_ILi128EEENS7_ILi64EEEEEELi64ENS_10bfloat16_tEfNS_4arch4Sm90ELb1ELb0ELb1ELb0ELb0ELb0ELb0ELb1ELb1ELb1ELb0ELb0EEENS1_21CollectiveEpilogueFwdINS6_IJSA_SC_SB_EEES9_SE_SG_Li384ELb0ELb1ELb0ELb0EEENS1_30DynamicPersistentTileSchedulerILi384ELi128ELb0ELb1ELb1EEEEEEEEEvNT_6ParamsE:
	.zero		3584


//--------------------- .nv.constant0._ZN7cutlass13device_kernelIN5flash11enable_sm90INS1_16FlashAttnFwdSm90INS1_25CollectiveMainloopFwdSm90ILi2EN4cute5tupleIJNS5_1CILi1EEES8_S8_EEENS6_IJNS7_ILi192EEENS7_ILi128EEENS7_ILi64EEEEEELi64ENS_10bfloat16_tEfNS_4arch4Sm90ELb1ELb0ELb1ELb1ELb0ELb0ELb0ELb1ELb1ELb1ELb0ELb0EEENS1_21CollectiveEpilogueFwdINS6_IJSA_SC_SB_EEES9_SE_SG_Li384ELb1ELb1ELb0ELb0EEENS1_36VarlenDynamicPersistentTileSchedulerILi192ELi128ELi384ELi128ELb0ELb1ELb1ELb1ELb1ELb1EEEEEEEEEvNT_6ParamsE --------------------------
	.section	.nv.constant0._ZN7cutlass13device_kernelIN5flash11enable_sm90INS1_16FlashAttnFwdSm90INS1_25CollectiveMainloopFwdSm90ILi2EN4cute5tupleIJNS5_1CILi1EEES8_S8_EEENS6_IJNS7_ILi192EEENS7_ILi128EEENS7_ILi64EEEEEELi64ENS_10bfloat16_tEfNS_4arch4Sm90ELb1ELb0ELb1ELb1ELb0ELb0ELb0ELb1ELb1ELb1ELb0ELb0EEENS1_21CollectiveEpilogueFwdINS6_IJSA_SC_SB_EEES9_SE_SG_Li384ELb1ELb1ELb0ELb0EEENS1_36VarlenDynamicPersistentTileSchedulerILi192ELi128ELi384ELi128ELb0ELb1ELb1ELb1ELb1ELb1EEEEEEEEEvNT_6ParamsE,"a",@progbits
	.sectionflags	@""
	.align	4
.nv.constant0._ZN7cutlass13device_kernelIN5flash11enable_sm90INS1_16FlashAttnFwdSm90INS1_25CollectiveMainloopFwdSm90ILi2EN4cute5tupleIJNS5_1CILi1EEES8_S8_EEENS6_IJNS7_ILi192EEENS7_ILi128EEENS7_ILi64EEEEEELi64ENS_10bfloat16_tEfNS_4arch4Sm90ELb1ELb0ELb1ELb1ELb0ELb0ELb0ELb1ELb1ELb1ELb0ELb0EEENS1_21CollectiveEpilogueFwdINS6_IJSA_SC_SB_EEES9_SE_SG_Li384ELb1ELb1ELb0ELb0EEENS1_36VarlenDynamicPersistentTileSchedulerILi192ELi128ELi384ELi128ELb0ELb1ELb1ELb1ELb1ELb1EEEEEEEEEvNT_6ParamsE:
	.zero		3584


//--------------------- .nv.constant0._ZN7cutlass13device_kernelIN5flash11enable_sm90INS1_16FlashAttnFwdSm90INS1_25CollectiveMainloopFwdSm90ILi2EN4cute5tupleIJNS5_1CILi1EEES8_S8_EEENS6_IJNS7_ILi192EEENS7_ILi128EEENS7_ILi64EEEEEELi64ENS_10bfloat16_tEfNS_4arch4Sm90ELb1ELb0ELb1ELb1ELb0ELb1ELb0ELb1ELb1ELb1ELb0ELb0EEENS1_21CollectiveEpilogueFwdINS6_IJSA_SC_SB_EEES9_SE_SG_Li384ELb1ELb1ELb0ELb0EEENS1_36VarlenDynamicPersistentTileSchedulerILi192ELi128ELi384ELi128ELb0ELb1ELb1ELb1ELb1ELb1EEEEEEEEEvNT_6ParamsE --------------------------
	.section	.nv.constant0._ZN7cutlass13device_kernelIN5flash11enable_sm90INS1_16FlashAttnFwdSm90INS1_25CollectiveMainloopFwdSm90ILi2EN4cute5tupleIJNS5_1CILi1EEES8_S8_EEENS6_IJNS7_ILi192EEENS7_ILi128EEENS7_ILi64EEEEEELi64ENS_10bfloat16_tEfNS_4arch4Sm90ELb1ELb0ELb1ELb1ELb0ELb1ELb0ELb1ELb1ELb1ELb0ELb0EEENS1_21CollectiveEpilogueFwdINS6_IJSA_SC_SB_EEES9_SE_SG_Li384ELb1ELb1ELb0ELb0EEENS1_36VarlenDynamicPersistentTileSchedulerILi192ELi128ELi384ELi128ELb0ELb1ELb1ELb1ELb1ELb1EEEEEEEEEvNT_6ParamsE,"a",@progbits
	.sectionflags	@""
	.align	4
.nv.constant0._ZN7cutlass13device_kernelIN5flash11enable_sm90INS1_16FlashAttnFwdSm90INS1_25CollectiveMainloopFwdSm90ILi2EN4cute5tupleIJNS5_1CILi1EEES8_S8_EEENS6_IJNS7_ILi192EEENS7_ILi128EEENS7_ILi64EEEEEELi64ENS_10bfloat16_tEfNS_4arch4Sm90ELb1ELb0ELb1ELb1ELb0ELb1ELb0ELb1ELb1ELb1ELb0ELb0EEENS1_21CollectiveEpilogueFwdINS6_IJSA_SC_SB_EEES9_SE_SG_Li384ELb1ELb1ELb0ELb0EEENS1_36VarlenDynamicPersistentTileSchedulerILi192ELi128ELi384ELi128ELb0ELb1ELb1ELb1ELb1ELb1EEEEEEEEEvNT_6ParamsE:
	.zero		3584


//--------------------- SYMBOLS --------------------------

	.type		.nv.reservedSmem.offset0,@object
	.size		.nv.reservedSmem.offset0,0x4
